	.target	sm_90a

	.elftype	@"ET_EXEC"


//--------------------- .note.nv.tkinfo           --------------------------
	.section	.note.nv.tkinfo,"",@"SHT_NOTE"
	.sectionflags	@"SHF_NOTE_NV_TKINFO"
	.tkinfo
        /*0018*/ 	.word	0x00000002
        /*0030*/ 	.string	""
        /*0030*/ 	.string	"ptxas"
        /*0030*/ 	.string	"Cuda compilation tools, release 13.0, V13.0.88"
        /*0030*/ 	.string	"Build cuda_13.0.r13.0/compiler.36424714_0"
        /*0030*/ 	.string	"-arch sm_90a -m 64 "



//--------------------- .note.nv.cuinfo           --------------------------
	.section	.note.nv.cuinfo,"",@"SHT_NOTE"
	.sectionflags	@"SHF_NOTE_NV_CUINFO"
        /*0018*/ 	.short	0x0002
        /*001a*/ 	.short	0x005a
        /*001c*/ 	.short	0x0082
	.zero		2


//--------------------- .nv.info                  --------------------------
	.section	.nv.info,"",@"SHT_CUDA_INFO"
	.align	4


	//----- nvinfo : EIATTR_REGCOUNT
	.align		4
        /*0000*/ 	.byte	0x04, 0x2f
        /*0002*/ 	.short	(.L_15 - .L_14)
	.align		4
.L_14:
        /*0004*/ 	.word	index@(_ZN7cutlass13device_kernelINS_4gemm6kernel13GemmUniversalIN4cute5tupleIJiiiiEEENS1_10collective13CollectiveMmaINS1_34MainloopSm90TmaGmmaWarpSpecializedILi11ENS5_IJNS4_1CILi1EEESB_SB_EEENS1_32KernelTmaWarpSpecializedPingpongEEENS5_IJNSA_ILi64EEENSA_ILi256EEENSA_ILi32EEEEEENS_6half_tENS5_IJlSB_lEEESJ_SK_NS4_8TiledMMAINS4_8MMA_AtomIJNS4_4SM904GMMA26MMA_64x256x16_F32F16F16_SSILNSO_5MajorE0ELSQ_0ELNSO_7ScaleInE1ELSR_1EEEEEENS4_6LayoutISC_NS5_IJNSA_ILi0EEESV_SV_EEEEENS5_IJNS4_10UnderscoreESY_SY_EEEEENS4_13SM90_TMA_LOADENS4_14ComposedLayoutINS4_7SwizzleILi2ELi4ELi3EEENS4_18smem_ptr_flag_bitsILi16EEENSU_INS5_IJNSA_ILi8EEESH_EEENS5_IJSH_SB_EEEEEEEvNS4_8identityES11_S1B_vS1C_EENS_8epilogue10collective6detail29Sm90TmaWarpSpecializedAdapterINS1F_15DefaultEpilogueISJ_SK_SK_NS1E_6thread17LinearCombinationISJ_Li1EffLNS1J_9ScaleType4KindE0ELNS_15FloatRoundStyleE2ESJ_EENS1_15EpilogueDefaultEEEEEvvEEEEvNT_6ParamsE)
        /*0008*/ 	.word	0x000000a8


	//----- nvinfo : EIATTR_FRAME_SIZE
	.align		4
.L_15:
        /*000c*/ 	.byte	0x04, 0x11
        /*000e*/ 	.short	(.L_17 - .L_16)
	.align		4
.L_16:
        /*0010*/ 	.word	index@(_ZN7cutlass13device_kernelINS_4gemm6kernel13GemmUniversalIN4cute5tupleIJiiiiEEENS1_10collective13CollectiveMmaINS1_34MainloopSm90TmaGmmaWarpSpecializedILi11ENS5_IJNS4_1CILi1EEESB_SB_EEENS1_32KernelTmaWarpSpecializedPingpongEEENS5_IJNSA_ILi64EEENSA_ILi256EEENSA_ILi32EEEEEENS_6half_tENS5_IJlSB_lEEESJ_SK_NS4_8TiledMMAINS4_8MMA_AtomIJNS4_4SM904GMMA26MMA_64x256x16_F32F16F16_SSILNSO_5MajorE0ELSQ_0ELNSO_7ScaleInE1ELSR_1EEEEEENS4_6LayoutISC_NS5_IJNSA_ILi0EEESV_SV_EEEEENS5_IJNS4_10UnderscoreESY_SY_EEEEENS4_13SM90_TMA_LOADENS4_14ComposedLayoutINS4_7SwizzleILi2ELi4ELi3EEENS4_18smem_ptr_flag_bitsILi16EEENSU_INS5_IJNSA_ILi8EEESH_EEENS5_IJSH_SB_EEEEEEEvNS4_8identityES11_S1B_vS1C_EENS_8epilogue10collective6detail29Sm90TmaWarpSpecializedAdapterINS1F_15DefaultEpilogueISJ_SK_SK_NS1E_6thread17LinearCombinationISJ_Li1EffLNS1J_9ScaleType4KindE0ELNS_15FloatRoundStyleE2ESJ_EENS1_15EpilogueDefaultEEEEEvvEEEEvNT_6ParamsE)
        /*0014*/ 	.word	0x00000008


	//----- nvinfo : EIATTR_MIN_STACK_SIZE
	.align		4
.L_17:
        /*0018*/ 	.byte	0x04, 0x12
        /*001a*/ 	.short	(.L_19 - .L_18)
	.align		4
.L_18:
        /*001c*/ 	.word	index@(_ZN7cutlass13device_kernelINS_4gemm6kernel13GemmUniversalIN4cute5tupleIJiiiiEEENS1_10collective13CollectiveMmaINS1_34MainloopSm90TmaGmmaWarpSpecializedILi11ENS5_IJNS4_1CILi1EEESB_SB_EEENS1_32KernelTmaWarpSpecializedPingpongEEENS5_IJNSA_ILi64EEENSA_ILi256EEENSA_ILi32EEEEEENS_6half_tENS5_IJlSB_lEEESJ_SK_NS4_8TiledMMAINS4_8MMA_AtomIJNS4_4SM904GMMA26MMA_64x256x16_F32F16F16_SSILNSO_5MajorE0ELSQ_0ELNSO_7ScaleInE1ELSR_1EEEEEENS4_6LayoutISC_NS5_IJNSA_ILi0EEESV_SV_EEEEENS5_IJNS4_10UnderscoreESY_SY_EEEEENS4_13SM90_TMA_LOADENS4_14ComposedLayoutINS4_7SwizzleILi2ELi4ELi3EEENS4_18smem_ptr_flag_bitsILi16EEENSU_INS5_IJNSA_ILi8EEESH_EEENS5_IJSH_SB_EEEEEEEvNS4_8identityES11_S1B_vS1C_EENS_8epilogue10collective6detail29Sm90TmaWarpSpecializedAdapterINS1F_15DefaultEpilogueISJ_SK_SK_NS1E_6thread17LinearCombinationISJ_Li1EffLNS1J_9ScaleType4KindE0ELNS_15FloatRoundStyleE2ESJ_EENS1_15EpilogueDefaultEEEEEvvEEEEvNT_6ParamsE)
        /*0020*/ 	.word	0x00000008
.L_19:


//--------------------- .nv.compat                --------------------------
	.section	.nv.compat,"",@"SHT_CUDA_COMPAT_INFO"
	.align	4
        /*0000*/ 	.byte	0x02, 0x09, 0x01, 0x00, 0x02, 0x02, 0x04, 0x00, 0x02, 0x05, 0x05, 0x00, 0x03, 0x07, 0x01, 0x01
        /*0010*/ 	.byte	0x02, 0x03, 0x01, 0x00, 0x02, 0x06, 0x01, 0x00, 0x04, 0x0b, 0x08, 0x00, 0x00, 0x00, 0x00, 0x00
        /*0020*/ 	.byte	0x00, 0x00, 0x00, 0x00


//--------------------- .nv.info._ZN7cutlass13device_kernelINS_4gemm6kernel13GemmUniversalIN4cute5tupleIJiiiiEEENS1_10collective13CollectiveMmaINS1_34MainloopSm90TmaGmmaWarpSpecializedILi11ENS5_IJNS4_1CILi1EEESB_SB_EEENS1_32KernelTmaWarpSpecializedPingpongEEENS5_IJNSA_ILi64EEENSA_ILi256EEENSA_ILi32EEEEEENS_6half_tENS5_IJlSB_lEEESJ_SK_NS4_8TiledMMAINS4_8MMA_AtomIJNS4_4SM904GMMA26MMA_64x256x16_F32F16F16_SSILNSO_5MajorE0ELSQ_0ELNSO_7ScaleInE1ELSR_1EEEEEENS4_6LayoutISC_NS5_IJNSA_ILi0EEESV_SV_EEEEENS5_IJNS4_10UnderscoreESY_SY_EEEEENS4_13SM90_TMA_LOADENS4_14ComposedLayoutINS4_7SwizzleILi2ELi4ELi3EEENS4_18smem_ptr_flag_bitsILi16EEENSU_INS5_IJNSA_ILi8EEESH_EEENS5_IJSH_SB_EEEEEEEvNS4_8identityES11_S1B_vS1C_EENS_8epilogue10collective6detail29Sm90TmaWarpSpecializedAdapterINS1F_15DefaultEpilogueISJ_SK_SK_NS1E_6thread17LinearCombinationISJ_Li1EffLNS1J_9ScaleType4KindE0ELNS_15FloatRoundStyleE2ESJ_EENS1_15EpilogueDefaultEEEEEvvEEEEvNT_6ParamsE --------------------------
	.section	.nv.info._ZN7cutlass13device_kernelINS_4gemm6kernel13GemmUniversalIN4cute5tupleIJiiiiEEENS1_10collective13CollectiveMmaINS1_34MainloopSm90TmaGmmaWarpSpecializedILi11ENS5_IJNS4_1CILi1EEESB_SB_EEENS1_32KernelTmaWarpSpecializedPingpongEEENS5_IJNSA_ILi64EEENSA_ILi256EEENSA_ILi32EEEEEENS_6half_tENS5_IJlSB_lEEESJ_SK_NS4_8TiledMMAINS4_8MMA_AtomIJNS4_4SM904GMMA26MMA_64x256x16_F32F16F16_SSILNSO_5MajorE0ELSQ_0ELNSO_7ScaleInE1ELSR_1EEEEEENS4_6LayoutISC_NS5_IJNSA_ILi0EEESV_SV_EEEEENS5_IJNS4_10UnderscoreESY_SY_EEEEENS4_13SM90_TMA_LOADENS4_14ComposedLayoutINS4_7SwizzleILi2ELi4ELi3EEENS4_18smem_ptr_flag_bitsILi16EEENSU_INS5_IJNSA_ILi8EEESH_EEENS5_IJSH_SB_EEEEEEEvNS4_8identityES11_S1B_vS1C_EENS_8epilogue10collective6detail29Sm90TmaWarpSpecializedAdapterINS1F_15DefaultEpilogueISJ_SK_SK_NS1E_6thread17LinearCombinationISJ_Li1EffLNS1J_9ScaleType4KindE0ELNS_15FloatRoundStyleE2ESJ_EENS1_15EpilogueDefaultEEEEEvvEEEEvNT_6ParamsE,"",@"SHT_CUDA_INFO"
	.sectionflags	@""
	.align	4


	//----- nvinfo : EIATTR_CUDA_API_VERSION
	.align		4
        /*0000*/ 	.byte	0x04, 0x37
        /*0002*/ 	.short	(.L_21 - .L_20)
.L_20:
        /*0004*/ 	.word	0x00000082


	//----- nvinfo : EIATTR_KPARAM_INFO
	.align		4
.L_21:
        /*0008*/ 	.byte	0x04, 0x17
        /*000a*/ 	.short	(.L_23 - .L_22)
.L_22:
        /*000c*/ 	.word	0x00000000
        /*0010*/ 	.short	0x0000
        /*0012*/ 	.short	0x0070
        /*0014*/ 	.byte	0x00, 0xf0, 0x01, 0x10


	//----- nvinfo : EIATTR_SPARSE_MMA_MASK
	.align		4
.L_23:
        /*0018*/ 	.byte	0x03, 0x50
        /*001a*/ 	.short	0x0000


	//----- nvinfo : EIATTR_MAXREG_COUNT
	.align		4
        /*001c*/ 	.byte	0x03, 0x1b
        /*001e*/ 	.short	0x00a8


	//----- nvinfo : EIATTR_NUM_BARRIERS
	.align		4
        /*0020*/ 	.byte	0x02, 0x4c
        /*0022*/ 	.byte	0x01
	.zero		1


	//----- nvinfo : EIATTR_EXTERNS
	.align		4
        /*0024*/ 	.byte	0x04, 0x0f
        /*0026*/ 	.short	(.L_25 - .L_24)


	//   ....[0]....
	.align		4
.L_24:
        /*0028*/ 	.word	index@(__assertfail)


	//----- nvinfo : EIATTR_ANNOTATIONS
	.align		4
.L_25:
        /*002c*/ 	.byte	0x04, 0x55
        /*002e*/ 	.short	(.L_27 - .L_26)


	//   ....[0]....
.L_26:
        /*0030*/ 	.word	0x00000001
        /*0034*/ 	.byte	0xe0, 0x0b, 0x00, 0x00, 0x01, 0x00, 0x00, 0x00, 0x90, 0x9b, 0x00, 0x00, 0x01, 0x00, 0x00, 0x00
        /*0044*/ 	.byte	0xa0, 0xa7, 0x00, 0x00


	//----- nvinfo : EIATTR_MERCURY_ISA_VERSION
	.align		4
.L_27:
        /*0048*/ 	.byte	0x03, 0x5f
        /*004a*/ 	.short	0x0101


	//----- nvinfo : EIATTR_INT_WARP_WIDE_INSTR_OFFSETS
	.align		4
        /*004c*/ 	.byte	0x04, 0x31
        /*004e*/ 	.short	(.L_29 - .L_28)


	//   ....[0]....
.L_28:
        /*0050*/ 	.word	0x000004f0


	//   ....[1]....
        /*0054*/ 	.word	0x00000510


	//   ....[2]....
        /*0058*/ 	.word	0x00000590


	//   ....[3]....
        /*005c*/ 	.word	0x000005a0


	//   ....[4]....
        /*0060*/ 	.word	0x000005b0


	//   ....[5]....
        /*0064*/ 	.word	0x000005d0


	//   ....[6]....
        /*0068*/ 	.word	0x00000660


	//   ....[7]....
        /*006c*/ 	.word	0x00000680


	//----- nvinfo : EIATTR_COOP_GROUP_MASK_REGIDS
	.align		4
.L_29:
        /*0070*/ 	.byte	0x04, 0x29
        /*0072*/ 	.short	(.L_31 - .L_30)


	//   ....[0]....
.L_30:
        /*0074*/ 	.word	0xffffffff


	//   ....[1]....
        /*0078*/ 	.word	0xffffffff


	//   ....[2]....
        /*007c*/ 	.word	0xffffffff


	//   ....[3]....
        /*0080*/ 	.word	0xffffffff


	//   ....[4]....
        /*0084*/ 	.word	0xffffffff


	//   ....[5]....
        /*0088*/ 	.word	0xffffffff


	//----- nvinfo : EIATTR_COOP_GROUP_INSTR_OFFSETS
	.align		4
.L_31:
        /*008c*/ 	.byte	0x04, 0x28
        /*008e*/ 	.short	(.L_33 - .L_32)


	//   ....[0]....
.L_32:
        /*0090*/ 	.word	0x00000070


	//   ....[1]....
        /*0094*/ 	.word	0x00000080


	//   ....[2]....
        /*0098*/ 	.word	0x00000140


	//   ....[3]....
        /*009c*/ 	.word	0x000003e0


	//   ....[4]....
        /*00a0*/ 	.word	0x00000420


	//   ....[5]....
        /*00a4*/ 	.word	0x00000470


	//----- nvinfo : EIATTR_REG_RECONFIG
	.align		4
.L_33:
        /*00a8*/ 	.byte	0x01, 0x54
	.zero		2


	//----- nvinfo : EIATTR_SYSCALL_OFFSETS
	.align		4
        /*00ac*/ 	.byte	0x04, 0x46
        /*00ae*/ 	.short	(.L_35 - .L_34)


	//   ....[0]....
.L_34:
        /*00b0*/ 	.word	0x00001690


	//----- nvinfo : EIATTR_MBARRIER_INSTR_OFFSETS
	.align		4
.L_35:
        /*00b4*/ 	.byte	0x04, 0x39
        /*00b6*/ 	.short	(.L_37 - .L_36)


	//   ....[0]....
.L_36:
        /*00b8*/ 	.word	0x00000260
        /*00bc*/ 	.word	0x000000ff
        /*00c0*/ 	.word	0x00000000
        /*00c4*/ 	.short	0x0100
        /*00c6*/ 	.byte	0x08
	.zero		1


	//   ....[1]....
        /*00c8*/ 	.word	0x00000270
        /*00cc*/ 	.word	0x000000ff
        /*00d0*/ 	.word	0x00000058
        /*00d4*/ 	.short	0x0100
        /*00d6*/ 	.byte	0x08
	.zero		1


	//   ....[2]....
        /*00d8*/ 	.word	0x00000280
        /*00dc*/ 	.word	0x000000ff
        /*00e0*/ 	.word	0x00000008
        /*00e4*/ 	.short	0x0100
        /*00e6*/ 	.byte	0x08
	.zero		1


	//   ....[3]....
        /*00e8*/ 	.word	0x00000290
        /*00ec*/ 	.word	0x000000ff
        /*00f0*/ 	.word	0x00000060
        /*00f4*/ 	.short	0x0100
        /*00f6*/ 	.byte	0x08
	.zero		1


	//   ....[4]....
        /*00f8*/ 	.word	0x000002a0
        /*00fc*/ 	.word	0x000000ff
        /*0100*/ 	.word	0x00000010
        /*0104*/ 	.short	0x0100
        /*0106*/ 	.byte	0x08
	.zero		1


	//   ....[5]....
        /*0108*/ 	.word	0x000002b0
        /*010c*/ 	.word	0x000000ff
        /*0110*/ 	.word	0x00000068
        /*0114*/ 	.short	0x0100
        /*0116*/ 	.byte	0x08
	.zero		1


	//   ....[6]....
        /*0118*/ 	.word	0x000002c0
        /*011c*/ 	.word	0x000000ff
        /*0120*/ 	.word	0x00000018
        /*0124*/ 	.short	0x0100
        /*0126*/ 	.byte	0x08
	.zero		1


	//   ....[7]....
        /*0128*/ 	.word	0x000002d0
        /*012c*/ 	.word	0x000000ff
        /*0130*/ 	.word	0x00000070
        /*0134*/ 	.short	0x0100
        /*0136*/ 	.byte	0x08
	.zero		1


	//   ....[8]....
        /*0138*/ 	.word	0x000002e0
        /*013c*/ 	.word	0x000000ff
        /*0140*/ 	.word	0x00000020
        /*0144*/ 	.short	0x0100
        /*0146*/ 	.byte	0x08
	.zero		1


	//   ....[9]....
        /*0148*/ 	.word	0x000002f0
        /*014c*/ 	.word	0x000000ff
        /*0150*/ 	.word	0x00000078
        /*0154*/ 	.short	0x0100
        /*0156*/ 	.byte	0x08
	.zero		1


	//   ....[10]....
        /*0158*/ 	.word	0x00000300
        /*015c*/ 	.word	0x000000ff
        /*0160*/ 	.word	0x00000028
        /*0164*/ 	.short	0x0100
        /*0166*/ 	.byte	0x08
	.zero		1


	//   ....[11]....
        /*0168*/ 	.word	0x00000310
        /*016c*/ 	.word	0x000000ff
        /*0170*/ 	.word	0x00000080
        /*0174*/ 	.short	0x0100
        /*0176*/ 	.byte	0x08
	.zero		1


	//   ....[12]....
        /*0178*/ 	.word	0x00000320
        /*017c*/ 	.word	0x000000ff
        /*0180*/ 	.word	0x00000030
        /*0184*/ 	.short	0x0100
        /*0186*/ 	.byte	0x08
	.zero		1


	//   ....[13]....
        /*0188*/ 	.word	0x00000330
        /*018c*/ 	.word	0x000000ff
        /*0190*/ 	.word	0x00000088
        /*0194*/ 	.short	0x0100
        /*0196*/ 	.byte	0x08
	.zero		1


	//   ....[14]....
        /*0198*/ 	.word	0x00000340
        /*019c*/ 	.word	0x000000ff
        /*01a0*/ 	.word	0x00000038
        /*01a4*/ 	.short	0x0100
        /*01a6*/ 	.byte	0x08
	.zero		1


	//   ....[15]....
        /*01a8*/ 	.word	0x00000350
        /*01ac*/ 	.word	0x000000ff
        /*01b0*/ 	.word	0x00000090
        /*01b4*/ 	.short	0x0100
        /*01b6*/ 	.byte	0x08
	.zero		1


	//   ....[16]....
        /*01b8*/ 	.word	0x00000360
        /*01bc*/ 	.word	0x000000ff
        /*01c0*/ 	.word	0x00000040
        /*01c4*/ 	.short	0x0100
        /*01c6*/ 	.byte	0x08
	.zero		1


	//   ....[17]....
        /*01c8*/ 	.word	0x00000370
        /*01cc*/ 	.word	0x000000ff
        /*01d0*/ 	.word	0x00000098
        /*01d4*/ 	.short	0x0100
        /*01d6*/ 	.byte	0x08
	.zero		1


	//   ....[18]....
        /*01d8*/ 	.word	0x00000380
        /*01dc*/ 	.word	0x000000ff
        /*01e0*/ 	.word	0x00000048
        /*01e4*/ 	.short	0x0100
        /*01e6*/ 	.byte	0x08
	.zero		1


	//   ....[19]....
        /*01e8*/ 	.word	0x00000390
        /*01ec*/ 	.word	0x000000ff
        /*01f0*/ 	.word	0x000000a0
        /*01f4*/ 	.short	0x0100
        /*01f6*/ 	.byte	0x08
	.zero		1


	//   ....[20]....
        /*01f8*/ 	.word	0x000003a0
        /*01fc*/ 	.word	0x000000ff
        /*0200*/ 	.word	0x00000050
        /*0204*/ 	.short	0x0100
        /*0206*/ 	.byte	0x08
	.zero		1


	//   ....[21]....
        /*0208*/ 	.word	0x000003b0
        /*020c*/ 	.word	0x000000ff
        /*0210*/ 	.word	0x000000a8
        /*0214*/ 	.short	0x0100
        /*0216*/ 	.byte	0x08
	.zero		1


	//   ....[22]....
        /*0218*/ 	.word	0x000006c0
        /*021c*/ 	.word	0x000000ff
        /*0220*/ 	.word	0x000000e0
        /*0224*/ 	.short	0x0100
        /*0226*/ 	.byte	0x08
	.zero		1


	//   ....[23]....
        /*0228*/ 	.word	0x00000730
        /*022c*/ 	.word	0x000000ff
        /*0230*/ 	.word	0x000000e8
        /*0234*/ 	.short	0x0100
        /*0236*/ 	.byte	0x08
	.zero		1


	//   ....[24]....
        /*0238*/ 	.word	0x00000750
        /*023c*/ 	.word	0x000000ff
        /*0240*/ 	.word	0x000000c0
        /*0244*/ 	.short	0x0100
        /*0246*/ 	.byte	0x09
	.zero		1


	//   ....[25]....
        /*0248*/ 	.word	0x00000760
        /*024c*/ 	.word	0x000000ff
        /*0250*/ 	.word	0x000000c8
        /*0254*/ 	.short	0x0100
        /*0256*/ 	.byte	0x09
	.zero		1


	//   ....[26]....
        /*0258*/ 	.word	0x00000770
        /*025c*/ 	.word	0x000000ff
        /*0260*/ 	.word	0x000000d0
        /*0264*/ 	.short	0x0100
        /*0266*/ 	.byte	0x09
	.zero		1


	//   ....[27]....
        /*0268*/ 	.word	0x00000780
        /*026c*/ 	.word	0x000000ff
        /*0270*/ 	.word	0x000000d8
        /*0274*/ 	.short	0x0100
        /*0276*/ 	.byte	0x09
	.zero		1


	//   ....[28]....
        /*0278*/ 	.word	0x00001570
        /*027c*/ 	.word	0x0000009d
        /*0280*/ 	.word	0x00000000
        /*0284*/ 	.short	0x010a
        /*0286*/ 	.byte	0x2a
	.zero		1


	//   ....[29]....
        /*0288*/ 	.word	0x00001710
        /*028c*/ 	.word	0x00000003
        /*0290*/ 	.word	0x00000000
        /*0294*/ 	.short	0x010a
        /*0296*/ 	.byte	0x3f
	.zero		1


	//   ....[30]....
        /*0298*/ 	.word	0x00001770
        /*029c*/ 	.word	0x00000003
        /*02a0*/ 	.word	0x00000000
        /*02a4*/ 	.short	0x010a
        /*02a6*/ 	.byte	0x3f
	.zero		1


	//   ....[31]....
        /*02a8*/ 	.word	0x000019e0
        /*02ac*/ 	.word	0x000000ff
        /*02b0*/ 	.word	0x00000000
        /*02b4*/ 	.short	0x010a
        /*02b6*/ 	.byte	0x04
	.zero		1


	//   ....[32]....
        /*02b8*/ 	.word	0x00001a20
        /*02bc*/ 	.word	0x000000ff
        /*02c0*/ 	.word	0x00000000
        /*02c4*/ 	.short	0x010a
        /*02c6*/ 	.byte	0x04
	.zero		1


	//   ....[33]....
        /*02c8*/ 	.word	0x00001b90
        /*02cc*/ 	.word	0x000000ff
        /*02d0*/ 	.word	0x00000000
        /*02d4*/ 	.short	0x0101
        /*02d6*/ 	.byte	0x04
	.zero		1


	//   ....[34]....
        /*02d8*/ 	.word	0x00001c80
        /*02dc*/ 	.word	0x0000009e
        /*02e0*/ 	.word	0x00000000
        /*02e4*/ 	.short	0x0101
        /*02e6*/ 	.byte	0x2d
	.zero		1


	//   ....[35]....
        /*02e8*/ 	.word	0x00001d50
        /*02ec*/ 	.word	0x000000ff
        /*02f0*/ 	.word	0x00000000
        /*02f4*/ 	.short	0x0101
        /*02f6*/ 	.byte	0x06
	.zero		1


	//   ....[36]....
        /*02f8*/ 	.word	0x00001e00
        /*02fc*/ 	.word	0x0000009d
        /*0300*/ 	.word	0x00000010
        /*0304*/ 	.short	0x010a
        /*0306*/ 	.byte	0x2a
	.zero		1


	//   ....[37]....
        /*0308*/ 	.word	0x00009bb0
        /*030c*/ 	.word	0x000000a0
        /*0310*/ 	.word	0x00000000
        /*0314*/ 	.short	0x0101
        /*0316*/ 	.byte	0x2d
	.zero		1


	//   ....[38]....
        /*0318*/ 	.word	0x0000a510
        /*031c*/ 	.word	0x0000000a
        /*0320*/ 	.word	0x00000058
        /*0324*/ 	.short	0x010a
        /*0326*/ 	.byte	0x3f
	.zero		1


	//   ....[39]....
        /*0328*/ 	.word	0x0000a8b0
        /*032c*/ 	.word	0x00000005
        /*0330*/ 	.word	0x000000e8
        /*0334*/ 	.short	0x0101
        /*0336*/ 	.byte	0x3f
	.zero		1


	//   ....[40]....
        /*0338*/ 	.word	0x0000b030
        /*033c*/ 	.word	0x00000009
        /*0340*/ 	.word	0x00000000
        /*0344*/ 	.short	0x010a
        /*0346*/ 	.byte	0x3f
	.zero		1


	//   ....[41]....
        /*0348*/ 	.word	0x0000b0b0
        /*034c*/ 	.word	0x00000008
        /*0350*/ 	.word	0x00000000
        /*0354*/ 	.short	0x010a
        /*0356*/ 	.byte	0x3f
	.zero		1


	//   ....[42]....
        /*0358*/ 	.word	0x0000b140
        /*035c*/ 	.word	0x00000009
        /*0360*/ 	.word	0x00000000
        /*0364*/ 	.short	0x010a
        /*0366*/ 	.byte	0x3f
	.zero		1


	//   ....[43]....
        /*0368*/ 	.word	0x0000b1d0
        /*036c*/ 	.word	0x00000008
        /*0370*/ 	.word	0x00000000
        /*0374*/ 	.short	0x010a
        /*0376*/ 	.byte	0x3f
	.zero		1


	//   ....[44]....
        /*0378*/ 	.word	0x0000b260
        /*037c*/ 	.word	0x00000009
        /*0380*/ 	.word	0x00000000
        /*0384*/ 	.short	0x010a
        /*0386*/ 	.byte	0x3f
	.zero		1


	//   ....[45]....
        /*0388*/ 	.word	0x0000b2f0
        /*038c*/ 	.word	0x00000008
        /*0390*/ 	.word	0x00000000
        /*0394*/ 	.short	0x010a
        /*0396*/ 	.byte	0x3f
	.zero		1


	//   ....[46]....
        /*0398*/ 	.word	0x0000b380
        /*039c*/ 	.word	0x00000009
        /*03a0*/ 	.word	0x00000000
        /*03a4*/ 	.short	0x010a
        /*03a6*/ 	.byte	0x3f
	.zero		1


	//   ....[47]....
        /*03a8*/ 	.word	0x0000b410
        /*03ac*/ 	.word	0x00000008
        /*03b0*/ 	.word	0x00000000
        /*03b4*/ 	.short	0x010a
        /*03b6*/ 	.byte	0x3f
	.zero		1


	//   ....[48]....
        /*03b8*/ 	.word	0x0000b4a0
        /*03bc*/ 	.word	0x00000009
        /*03c0*/ 	.word	0x00000000
        /*03c4*/ 	.short	0x010a
        /*03c6*/ 	.byte	0x3f
	.zero		1


	//   ....[49]....
        /*03c8*/ 	.word	0x0000b530
        /*03cc*/ 	.word	0x00000006
        /*03d0*/ 	.word	0x00000000
        /*03d4*/ 	.short	0x010a
        /*03d6*/ 	.byte	0x3f
	.zero		1


	//   ....[50]....
        /*03d8*/ 	.word	0x0000b5c0
        /*03dc*/ 	.word	0x00000003
        /*03e0*/ 	.word	0x00000000
        /*03e4*/ 	.short	0x010a
        /*03e6*/ 	.byte	0x3f
	.zero		1


	//   ....[51]....
        /*03e8*/ 	.word	0x0000b620
        /*03ec*/ 	.word	0x0000009f
        /*03f0*/ 	.word	0x00000000
        /*03f4*/ 	.short	0x010a
        /*03f6*/ 	.byte	0x3f
	.zero		1


	//   ....[52]....
        /*03f8*/ 	.word	0x0000b670
        /*03fc*/ 	.word	0x00000003
        /*0400*/ 	.word	0x00000000
        /*0404*/ 	.short	0x010a
        /*0406*/ 	.byte	0x3f
	.zero		1


	//   ....[53]....
        /*0408*/ 	.word	0x0000b6d0
        /*040c*/ 	.word	0x00000004
        /*0410*/ 	.word	0x00000000
        /*0414*/ 	.short	0x010a
        /*0416*/ 	.byte	0x3f
	.zero		1


	//   ....[54]....
        /*0418*/ 	.word	0x0000b720
        /*041c*/ 	.word	0x0000009f
        /*0420*/ 	.word	0x00000010
        /*0424*/ 	.short	0x010a
        /*0426*/ 	.byte	0x3f
	.zero		1


	//   ....[55]....
        /*0428*/ 	.word	0x0000b7f0
        /*042c*/ 	.word	0x0000000a
        /*0430*/ 	.word	0x00000058
        /*0434*/ 	.short	0x010a
        /*0436*/ 	.byte	0x3f
	.zero		1


	//   ....[56]....
        /*0438*/ 	.word	0x0000b8c0
        /*043c*/ 	.word	0x00000009
        /*0440*/ 	.word	0x00000000
        /*0444*/ 	.short	0x010a
        /*0446*/ 	.byte	0x3f
	.zero		1


	//   ....[57]....
        /*0448*/ 	.word	0x0000b910
        /*044c*/ 	.word	0x00000008
        /*0450*/ 	.word	0x00000000
        /*0454*/ 	.short	0x010a
        /*0456*/ 	.byte	0x3f
	.zero		1


	//   ....[58]....
        /*0458*/ 	.word	0x0000b960
        /*045c*/ 	.word	0x00000009
        /*0460*/ 	.word	0x00000000
        /*0464*/ 	.short	0x010a
        /*0466*/ 	.byte	0x3f
	.zero		1


	//   ....[59]....
        /*0468*/ 	.word	0x0000b9b0
        /*046c*/ 	.word	0x00000008
        /*0470*/ 	.word	0x00000000
        /*0474*/ 	.short	0x010a
        /*0476*/ 	.byte	0x3f
	.zero		1


	//   ....[60]....
        /*0478*/ 	.word	0x0000ba00
        /*047c*/ 	.word	0x00000009
        /*0480*/ 	.word	0x00000000
        /*0484*/ 	.short	0x010a
        /*0486*/ 	.byte	0x3f
	.zero		1


	//   ....[61]....
        /*0488*/ 	.word	0x0000ba50
        /*048c*/ 	.word	0x00000008
        /*0490*/ 	.word	0x00000000
        /*0494*/ 	.short	0x010a
        /*0496*/ 	.byte	0x3f
	.zero		1


	//   ....[62]....
        /*0498*/ 	.word	0x0000baa0
        /*049c*/ 	.word	0x00000009
        /*04a0*/ 	.word	0x00000000
        /*04a4*/ 	.short	0x010a
        /*04a6*/ 	.byte	0x3f
	.zero		1


	//   ....[63]....
        /*04a8*/ 	.word	0x0000baf0
        /*04ac*/ 	.word	0x00000008
        /*04b0*/ 	.word	0x00000000
        /*04b4*/ 	.short	0x010a
        /*04b6*/ 	.byte	0x3f
	.zero		1


	//   ....[64]....
        /*04b8*/ 	.word	0x0000bb40
        /*04bc*/ 	.word	0x00000009
        /*04c0*/ 	.word	0x00000000
        /*04c4*/ 	.short	0x010a
        /*04c6*/ 	.byte	0x3f
	.zero		1


	//   ....[65]....
        /*04c8*/ 	.word	0x0000bb90
        /*04cc*/ 	.word	0x00000006
        /*04d0*/ 	.word	0x00000000
        /*04d4*/ 	.short	0x010a
        /*04d6*/ 	.byte	0x3f
	.zero		1


	//----- nvinfo : EIATTR_NUM_MBARRIERS
	.align		4
.L_37:
        /*04d8*/ 	.byte	0x03, 0x38
        /*04da*/ 	.short	0x001c


	//----- nvinfo : EIATTR_EXIT_INSTR_OFFSETS
	.align		4
        /*04dc*/ 	.byte	0x04, 0x1c
        /*04de*/ 	.short	(.L_39 - .L_38)


	//   ....[0]....
.L_38:
        /*04e0*/ 	.word	0x00001290


	//   ....[1]....
        /*04e4*/ 	.word	0x000012f0


	//   ....[2]....
        /*04e8*/ 	.word	0x0000a240


	//   ....[3]....
        /*04ec*/ 	.word	0x0000a270


	//   ....[4]....
        /*04f0*/ 	.word	0x0000b610


	//----- nvinfo : EIATTR_MAX_THREADS
	.align		4
.L_39:
        /*04f4*/ 	.byte	0x04, 0x05
        /*04f6*/ 	.short	(.L_41 - .L_40)
.L_40:
        /*04f8*/ 	.word	0x00000180
        /*04fc*/ 	.word	0x00000001
        /*0500*/ 	.word	0x00000001


	//----- nvinfo : EIATTR_CRS_STACK_SIZE
	.align		4
.L_41:
        /*0504*/ 	.byte	0x04, 0x1e
        /*0506*/ 	.short	(.L_43 - .L_42)
.L_42:
        /*0508*/ 	.word	0x00000000


	//----- nvinfo : EIATTR_CBANK_PARAM_SIZE
	.align		4
.L_43:
        /*050c*/ 	.byte	0x03, 0x19
        /*050e*/ 	.short	0x0470


	//----- nvinfo : EIATTR_PARAM_CBANK
	.align		4
        /*0510*/ 	.byte	0x04, 0x0a
        /*0512*/ 	.short	(.L_45 - .L_44)
	.align		4
.L_44:
        /*0514*/ 	.word	index@(.nv.constant0._ZN7cutlass13device_kernelINS_4gemm6kernel13GemmUniversalIN4cute5tupleIJiiiiEEENS1_10collective13CollectiveMmaINS1_34MainloopSm90TmaGmmaWarpSpecializedILi11ENS5_IJNS4_1CILi1EEESB_SB_EEENS1_32KernelTmaWarpSpecializedPingpongEEENS5_IJNSA_ILi64EEENSA_ILi256EEENSA_ILi32EEEEEENS_6half_tENS5_IJlSB_lEEESJ_SK_NS4_8TiledMMAINS4_8MMA_AtomIJNS4_4SM904GMMA26MMA_64x256x16_F32F16F16_SSILNSO_5MajorE0ELSQ_0ELNSO_7ScaleInE1ELSR_1EEEEEENS4_6LayoutISC_NS5_IJNSA_ILi0EEESV_SV_EEEEENS5_IJNS4_10UnderscoreESY_SY_EEEEENS4_13SM90_TMA_LOADENS4_14ComposedLayoutINS4_7SwizzleILi2ELi4ELi3EEENS4_18smem_ptr_flag_bitsILi16EEENSU_INS5_IJNSA_ILi8EEESH_EEENS5_IJSH_SB_EEEEEEEvNS4_8identityES11_S1B_vS1C_EENS_8epilogue10collective6detail29Sm90TmaWarpSpecializedAdapterINS1F_15DefaultEpilogueISJ_SK_SK_NS1E_6thread17LinearCombinationISJ_Li1EffLNS1J_9ScaleType4KindE0ELNS_15FloatRoundStyleE2ESJ_EENS1_15EpilogueDefaultEEEEEvvEEEEvNT_6ParamsE)
        /*0518*/ 	.short	0x0210
        /*051a*/ 	.short	0x0470


	//----- nvinfo : EIATTR_SW_WAR
	.align		4
.L_45:
        /*051c*/ 	.byte	0x04, 0x36
        /*051e*/ 	.short	(.L_47 - .L_46)
.L_46:
        /*0520*/ 	.word	0x00000008
.L_47:


//--------------------- .nv.callgraph             --------------------------
	.section	.nv.callgraph,"",@"SHT_CUDA_CALLGRAPH"
	.align	4
	.sectionentsize	8
	.align		4
        /*0000*/ 	.word	0x00000000
	.align		4
        /*0004*/ 	.word	0xffffffff
	.align		4
        /*0008*/ 	.word	index@(_ZN7cutlass13device_kernelINS_4gemm6kernel13GemmUniversalIN4cute5tupleIJiiiiEEENS1_10collective13CollectiveMmaINS1_34MainloopSm90TmaGmmaWarpSpecializedILi11ENS5_IJNS4_1CILi1EEESB_SB_EEENS1_32KernelTmaWarpSpecializedPingpongEEENS5_IJNSA_ILi64EEENSA_ILi256EEENSA_ILi32EEEEEENS_6half_tENS5_IJlSB_lEEESJ_SK_NS4_8TiledMMAINS4_8MMA_AtomIJNS4_4SM904GMMA26MMA_64x256x16_F32F16F16_SSILNSO_5MajorE0ELSQ_0ELNSO_7ScaleInE1ELSR_1EEEEEENS4_6LayoutISC_NS5_IJNSA_ILi0EEESV_SV_EEEEENS5_IJNS4_10UnderscoreESY_SY_EEEEENS4_13SM90_TMA_LOADENS4_14ComposedLayoutINS4_7SwizzleILi2ELi4ELi3EEENS4_18smem_ptr_flag_bitsILi16EEENSU_INS5_IJNSA_ILi8EEESH_EEENS5_IJSH_SB_EEEEEEEvNS4_8identityES11_S1B_vS1C_EENS_8epilogue10collective6detail29Sm90TmaWarpSpecializedAdapterINS1F_15DefaultEpilogueISJ_SK_SK_NS1E_6thread17LinearCombinationISJ_Li1EffLNS1J_9ScaleType4KindE0ELNS_15FloatRoundStyleE2ESJ_EENS1_15EpilogueDefaultEEEEEvvEEEEvNT_6ParamsE)
	.align		4
        /*000c*/ 	.word	index@(__assertfail)
	.align		4
        /*0010*/ 	.word	0x00000000
	.align		4
        /*0014*/ 	.word	0xfffffffe
	.align		4
        /*0018*/ 	.word	0x00000000
	.align		4
        /*001c*/ 	.word	0xfffffffd
	.align		4
        /*0020*/ 	.word	0x00000000
	.align		4
        /*0024*/ 	.word	0xfffffffc


//--------------------- .nv.constant4             --------------------------
	.section	.nv.constant4,"a",@progbits
	.align	8
	.align		8
.nv.constant4:
        /*0000*/ 	.dword	__assertfail
	.align		8
        /*0008*/ 	.dword	__unnamed_1
	.align		8
        /*0010*/ 	.dword	_ZN40_INTERNAL_0184f58c_4_k_cu_5449edf3_199204cuda3std3__45__cpo5beginE
	.align		8
        /*0018*/ 	.dword	_ZN40_INTERNAL_0184f58c_4_k_cu_5449edf3_199204cuda3std3__45__cpo3endE
	.align		8
        /*0020*/ 	.dword	_ZN40_INTERNAL_0184f58c_4_k_cu_5449edf3_199204cuda3std3__45__cpo6cbeginE
	.align		8
        /*0028*/ 	.dword	_ZN40_INTERNAL_0184f58c_4_k_cu_5449edf3_199204cuda3std3__45__cpo4cendE
	.align		8
        /*0030*/ 	.dword	_ZN40_INTERNAL_0184f58c_4_k_cu_5449edf3_199204cuda3std3__442_GLOBAL__N__0184f58c_4_k_cu_5449edf3_199206ignoreE
	.align		8
        /*0038*/ 	.dword	_ZN40_INTERNAL_0184f58c_4_k_cu_5449edf3_199204cuda3std3__419piecewise_constructE
	.align		8
        /*0040*/ 	.dword	_ZN40_INTERNAL_0184f58c_4_k_cu_5449edf3_199204cuda3std3__48in_placeE
	.align		8
        /*0048*/ 	.dword	_ZN40_INTERNAL_0184f58c_4_k_cu_5449edf3_199204cuda3std6ranges3__45__cpo4swapE
	.align		8
        /*0050*/ 	.dword	_ZN40_INTERNAL_0184f58c_4_k_cu_5449edf3_199204cuda3std6ranges3__45__cpo9iter_moveE
	.align		8
        /*0058*/ 	.dword	_ZN40_INTERNAL_0184f58c_4_k_cu_5449edf3_199204cute7productE
	.align		8
        /*0060*/ 	.dword	_ZN40_INTERNAL_0184f58c_4_k_cu_5449edf3_199204cute1_E
	.align		8
        /*0068*/ 	.dword	$str$22
	.align		8
        /*0070*/ 	.dword	$str$23


//--------------------- .text._ZN7cutlass13device_kernelINS_4gemm6kernel13GemmUniversalIN4cute5tupleIJiiiiEEENS1_10collective13CollectiveMmaINS1_34MainloopSm90TmaGmmaWarpSpecializedILi11ENS5_IJNS4_1CILi1EEESB_SB_EEENS1_32KernelTmaWarpSpecializedPingpongEEENS5_IJNSA_ILi64EEENSA_ILi256EEENSA_ILi32EEEEEENS_6half_tENS5_IJlSB_lEEESJ_SK_NS4_8TiledMMAINS4_8MMA_AtomIJNS4_4SM904GMMA26MMA_64x256x16_F32F16F16_SSILNSO_5MajorE0ELSQ_0ELNSO_7ScaleInE1ELSR_1EEEEEENS4_6LayoutISC_NS5_IJNSA_ILi0EEESV_SV_EEEEENS5_IJNS4_10UnderscoreESY_SY_EEEEENS4_13SM90_TMA_LOADENS4_14ComposedLayoutINS4_7SwizzleILi2ELi4ELi3EEENS4_18smem_ptr_flag_bitsILi16EEENSU_INS5_IJNSA_ILi8EEESH_EEENS5_IJSH_SB_EEEEEEEvNS4_8identityES11_S1B_vS1C_EENS_8epilogue10collective6detail29Sm90TmaWarpSpecializedAdapterINS1F_15DefaultEpilogueISJ_SK_SK_NS1E_6thread17LinearCombinationISJ_Li1EffLNS1J_9ScaleType4KindE0ELNS_15FloatRoundStyleE2ESJ_EENS1_15EpilogueDefaultEEEEEvvEEEEvNT_6ParamsE --------------------------
	.section	.text._ZN7cutlass13device_kernelINS_4gemm6kernel13GemmUniversalIN4cute5tupleIJiiiiEEENS1_10collective13CollectiveMmaINS1_34MainloopSm90TmaGmmaWarpSpecializedILi11ENS5_IJNS4_1CILi1EEESB_SB_EEENS1_32KernelTmaWarpSpecializedPingpongEEENS5_IJNSA_ILi64EEENSA_ILi256EEENSA_ILi32EEEEEENS_6half_tENS5_IJlSB_lEEESJ_SK_NS4_8TiledMMAINS4_8MMA_AtomIJNS4_4SM904GMMA26MMA_64x256x16_F32F16F16_SSILNSO_5MajorE0ELSQ_0ELNSO_7ScaleInE1ELSR_1EEEEEENS4_6LayoutISC_NS5_IJNSA_ILi0EEESV_SV_EEEEENS5_IJNS4_10UnderscoreESY_SY_EEEEENS4_13SM90_TMA_LOADENS4_14ComposedLayoutINS4_7SwizzleILi2ELi4ELi3EEENS4_18smem_ptr_flag_bitsILi16EEENSU_INS5_IJNSA_ILi8EEESH_EEENS5_IJSH_SB_EEEEEEEvNS4_8identityES11_S1B_vS1C_EENS_8epilogue10collective6detail29Sm90TmaWarpSpecializedAdapterINS1F_15DefaultEpilogueISJ_SK_SK_NS1E_6thread17LinearCombinationISJ_Li1EffLNS1J_9ScaleType4KindE0ELNS_15FloatRoundStyleE2ESJ_EENS1_15EpilogueDefaultEEEEEvvEEEEvNT_6ParamsE,"ax",@progbits
	.align	128
.text._ZN7cutlass13device_kernelINS_4gemm6kernel13GemmUniversalIN4cute5tupleIJiiiiEEENS1_10collective13CollectiveMmaINS1_34MainloopSm90TmaGmmaWarpSpecializedILi11ENS5_IJNS4_1CILi1EEESB_SB_EEENS1_32KernelTmaWarpSpecializedPingpongEEENS5_IJNSA_ILi64EEENSA_ILi256EEENSA_ILi32EEEEEENS_6half_tENS5_IJlSB_lEEESJ_SK_NS4_8TiledMMAINS4_8MMA_AtomIJNS4_4SM904GMMA26MMA_64x256x16_F32F16F16_SSILNSO_5MajorE0ELSQ_0ELNSO_7ScaleInE1ELSR_1EEEEEENS4_6LayoutISC_NS5_IJNSA_ILi0EEESV_SV_EEEEENS5_IJNS4_10UnderscoreESY_SY_EEEEENS4_13SM90_TMA_LOADENS4_14ComposedLayoutINS4_7SwizzleILi2ELi4ELi3EEENS4_18smem_ptr_flag_bitsILi16EEENSU_INS5_IJNSA_ILi8EEESH_EEENS5_IJSH_SB_EEEEEEEvNS4_8identityES11_S1B_vS1C_EENS_8epilogue10collective6detail29Sm90TmaWarpSpecializedAdapterINS1F_15DefaultEpilogueISJ_SK_SK_NS1E_6thread17LinearCombinationISJ_Li1EffLNS1J_9ScaleType4KindE0ELNS_15FloatRoundStyleE2ESJ_EENS1_15EpilogueDefaultEEEEEvvEEEEvNT_6ParamsE:
        .type           _ZN7cutlass13device_kernelINS_4gemm6kernel13GemmUniversalIN4cute5tupleIJiiiiEEENS1_10collective13CollectiveMmaINS1_34MainloopSm90TmaGmmaWarpSpecializedILi11ENS5_IJNS4_1CILi1EEESB_SB_EEENS1_32KernelTmaWarpSpecializedPingpongEEENS5_IJNSA_ILi64EEENSA_ILi256EEENSA_ILi32EEEEEENS_6half_tENS5_IJlSB_lEEESJ_SK_NS4_8TiledMMAINS4_8MMA_AtomIJNS4_4SM904GMMA26MMA_64x256x16_F32F16F16_SSILNSO_5MajorE0ELSQ_0ELNSO_7ScaleInE1ELSR_1EEEEEENS4_6LayoutISC_NS5_IJNSA_ILi0EEESV_SV_EEEEENS5_IJNS4_10UnderscoreESY_SY_EEEEENS4_13SM90_TMA_LOADENS4_14ComposedLayoutINS4_7SwizzleILi2ELi4ELi3EEENS4_18smem_ptr_flag_bitsILi16EEENSU_INS5_IJNSA_ILi8EEESH_EEENS5_IJSH_SB_EEEEEEEvNS4_8identityES11_S1B_vS1C_EENS_8epilogue10collective6detail29Sm90TmaWarpSpecializedAdapterINS1F_15DefaultEpilogueISJ_SK_SK_NS1E_6thread17LinearCombinationISJ_Li1EffLNS1J_9ScaleType4KindE0ELNS_15FloatRoundStyleE2ESJ_EENS1_15EpilogueDefaultEEEEEvvEEEEvNT_6ParamsE,@function
        .size           _ZN7cutlass13device_kernelINS_4gemm6kernel13GemmUniversalIN4cute5tupleIJiiiiEEENS1_10collective13CollectiveMmaINS1_34MainloopSm90TmaGmmaWarpSpecializedILi11ENS5_IJNS4_1CILi1EEESB_SB_EEENS1_32KernelTmaWarpSpecializedPingpongEEENS5_IJNSA_ILi64EEENSA_ILi256EEENSA_ILi32EEEEEENS_6half_tENS5_IJlSB_lEEESJ_SK_NS4_8TiledMMAINS4_8MMA_AtomIJNS4_4SM904GMMA26MMA_64x256x16_F32F16F16_SSILNSO_5MajorE0ELSQ_0ELNSO_7ScaleInE1ELSR_1EEEEEENS4_6LayoutISC_NS5_IJNSA_ILi0EEESV_SV_EEEEENS5_IJNS4_10UnderscoreESY_SY_EEEEENS4_13SM90_TMA_LOADENS4_14ComposedLayoutINS4_7SwizzleILi2ELi4ELi3EEENS4_18smem_ptr_flag_bitsILi16EEENSU_INS5_IJNSA_ILi8EEESH_EEENS5_IJSH_SB_EEEEEEEvNS4_8identityES11_S1B_vS1C_EENS_8epilogue10collective6detail29Sm90TmaWarpSpecializedAdapterINS1F_15DefaultEpilogueISJ_SK_SK_NS1E_6thread17LinearCombinationISJ_Li1EffLNS1J_9ScaleType4KindE0ELNS_15FloatRoundStyleE2ESJ_EENS1_15EpilogueDefaultEEEEEvvEEEEvNT_6ParamsE,(.L_x_340 - _ZN7cutlass13device_kernelINS_4gemm6kernel13GemmUniversalIN4cute5tupleIJiiiiEEENS1_10collective13CollectiveMmaINS1_34MainloopSm90TmaGmmaWarpSpecializedILi11ENS5_IJNS4_1CILi1EEESB_SB_EEENS1_32KernelTmaWarpSpecializedPingpongEEENS5_IJNSA_ILi64EEENSA_ILi256EEENSA_ILi32EEEEEENS_6half_tENS5_IJlSB_lEEESJ_SK_NS4_8TiledMMAINS4_8MMA_AtomIJNS4_4SM904GMMA26MMA_64x256x16_F32F16F16_SSILNSO_5MajorE0ELSQ_0ELNSO_7ScaleInE1ELSR_1EEEEEENS4_6LayoutISC_NS5_IJNSA_ILi0EEESV_SV_EEEEENS5_IJNS4_10UnderscoreESY_SY_EEEEENS4_13SM90_TMA_LOADENS4_14ComposedLayoutINS4_7SwizzleILi2ELi4ELi3EEENS4_18smem_ptr_flag_bitsILi16EEENSU_INS5_IJNSA_ILi8EEESH_EEENS5_IJSH_SB_EEEEEEEvNS4_8identityES11_S1B_vS1C_EENS_8epilogue10collective6detail29Sm90TmaWarpSpecializedAdapterINS1F_15DefaultEpilogueISJ_SK_SK_NS1E_6thread17LinearCombinationISJ_Li1EffLNS1J_9ScaleType4KindE0ELNS_15FloatRoundStyleE2ESJ_EENS1_15EpilogueDefaultEEEEEvvEEEEvNT_6ParamsE)
        .other          _ZN7cutlass13device_kernelINS_4gemm6kernel13GemmUniversalIN4cute5tupleIJiiiiEEENS1_10collective13CollectiveMmaINS1_34MainloopSm90TmaGmmaWarpSpecializedILi11ENS5_IJNS4_1CILi1EEESB_SB_EEENS1_32KernelTmaWarpSpecializedPingpongEEENS5_IJNSA_ILi64EEENSA_ILi256EEENSA_ILi32EEEEEENS_6half_tENS5_IJlSB_lEEESJ_SK_NS4_8TiledMMAINS4_8MMA_AtomIJNS4_4SM904GMMA26MMA_64x256x16_F32F16F16_SSILNSO_5MajorE0ELSQ_0ELNSO_7ScaleInE1ELSR_1EEEEEENS4_6LayoutISC_NS5_IJNSA_ILi0EEESV_SV_EEEEENS5_IJNS4_10UnderscoreESY_SY_EEEEENS4_13SM90_TMA_LOADENS4_14ComposedLayoutINS4_7SwizzleILi2ELi4ELi3EEENS4_18smem_ptr_flag_bitsILi16EEENSU_INS5_IJNSA_ILi8EEESH_EEENS5_IJSH_SB_EEEEEEEvNS4_8identityES11_S1B_vS1C_EENS_8epilogue10collective6detail29Sm90TmaWarpSpecializedAdapterINS1F_15DefaultEpilogueISJ_SK_SK_NS1E_6thread17LinearCombinationISJ_Li1EffLNS1J_9ScaleType4KindE0ELNS_15FloatRoundStyleE2ESJ_EENS1_15EpilogueDefaultEEEEEvvEEEEvNT_6ParamsE,@"STO_CUDA_ENTRY STV_DEFAULT"
_ZN7cutlass13device_kernelINS_4gemm6kernel13GemmUniversalIN4cute5tupleIJiiiiEEENS1_10collective13CollectiveMmaINS1_34MainloopSm90TmaGmmaWarpSpecializedILi11ENS5_IJNS4_1CILi1EEESB_SB_EEENS1_32KernelTmaWarpSpecializedPingpongEEENS5_IJNSA_ILi64EEENSA_ILi256EEENSA_ILi32EEEEEENS_6half_tENS5_IJlSB_lEEESJ_SK_NS4_8TiledMMAINS4_8MMA_AtomIJNS4_4SM904GMMA26MMA_64x256x16_F32F16F16_SSILNSO_5MajorE0ELSQ_0ELNSO_7ScaleInE1ELSR_1EEEEEENS4_6LayoutISC_NS5_IJNSA_ILi0EEESV_SV_EEEEENS5_IJNS4_10UnderscoreESY_SY_EEEEENS4_13SM90_TMA_LOADENS4_14ComposedLayoutINS4_7SwizzleILi2ELi4ELi3EEENS4_18smem_ptr_flag_bitsILi16EEENSU_INS5_IJNSA_ILi8EEESH_EEENS5_IJSH_SB_EEEEEEEvNS4_8identityES11_S1B_vS1C_EENS_8epilogue10collective6detail29Sm90TmaWarpSpecializedAdapterINS1F_15DefaultEpilogueISJ_SK_SK_NS1E_6thread17LinearCombinationISJ_Li1EffLNS1J_9ScaleType4KindE0ELNS_15FloatRoundStyleE2ESJ_EENS1_15EpilogueDefaultEEEEEvvEEEEvNT_6ParamsE:
[----:B------:R-:W0:Y:S02]  /*0000*/  LDC R1, c[0x0][0x28] ;  /* 0x00000a00ff017b82 */ /* 0x000e240000000800 */
[----:B0-----:R-:W-:Y:S01]  /*0010*/  VIADD R1, R1, 0xfffffff8 ;  /* 0xfffffff801017836 */ /* 0x001fe20000000000 */
[----:B------:R-:W0:Y:S01]  /*0020*/  S2R R4, SR_TID.X ;  /* 0x0000000000047919 */ /* 0x000e220000002100 */
[----:B------:R-:W-:Y:S01]  /*0030*/  ELECT P0, URZ, PT ;  /* 0x00000000003f782f */ /* 0x000fe20003800000 */
[----:B------:R-:W-:Y:S01]  /*0040*/  BSSY B0, `(.L_x_0) ;  /* 0x000000f000007945 */ /* 0x000fe20003800000 */
[--C-:B0-----:R-:W-:Y:S02]  /*0050*/  SHF.R.U32.HI R0, RZ, 0x5, R4.reuse ;  /* 0x00000005ff007819 */ /* 0x101fe40000011604 */
[----:B------:R-:W-:-:S03]  /*0060*/  SHF.R.U32.HI R5, RZ, 0x7, R4 ;  /* 0x00000007ff057819 */ /* 0x000fc60000011604 */
[----:B------:R-:W0:Y:S04]  /*0070*/  SHFL.IDX PT, R2, R0, RZ, 0x1f ;  /* 0x00001fff00027589 */ /* 0x000e2800000e0000 */
[----:B------:R1:W2:Y:S01]  /*0080*/  SHFL.IDX PT, R8, R5, RZ, 0x1f ;  /* 0x00001fff05087589 */ /* 0x0002a200000e0000 */
[----:B0-----:R-:W-:-:S13]  /*0090*/  ISETP.NE.OR P0, PT, R2, RZ, !P0 ;  /* 0x000000ff0200720c */ /* 0x001fda0004705670 */
[----:B-12---:R-:W-:Y:S05]  /*00a0*/  @P0 BRA `(.L_x_1) ;  /* 0x0000000000200947 */ /* 0x006fea0003800000 */
[----:B------:R-:W-:Y:S02]  /*00b0*/  ULDC.64 UR4, c[0x0][0x198] ;  /* 0x0000660000047ab9 */ /* 0x000fe40000000a00 */
[----:B------:R-:W-:Y:S02]  /*00c0*/  UIADD3 UR6, UP0, UR4, 0xf0, URZ ;  /* 0x000000f004067890 */ /* 0x000fe4000ff1e03f */
[----:B------:R-:W-:Y:S02]  /*00d0*/  UIADD3 UR4, UP1, UR4, 0x1f0, URZ ;  /* 0x000001f004047890 */ /* 0x000fe4000ff3e03f */
[----:B------:R-:W-:Y:S02]  /*00e0*/  UIADD3.X UR7, URZ, UR5, URZ, UP0, !UPT ;  /* 0x000000053f077290 */ /* 0x000fe400087fe43f */
[----:B------:R-:W-:-:S07]  /*00f0*/  UIADD3.X UR5, URZ, UR5, URZ, UP1, !UPT ;  /* 0x000000053f057290 */ /* 0x000fce0008ffe43f */
[----:B------:R0:W-:Y:S02]  /*0100*/  UTMACCTL.PF [UR6] ;  /* 0x00000000060079b9 */ /* 0x0001e40008040000 */
[----:B------:R0:W-:Y:S02]  /*0110*/  UTMACCTL.PF [UR4] ;  /* 0x00000000040079b9 */ /* 0x0001e40008040000 */
[----:B0-----:R-:W-:Y:S01]  /*0120*/  NOP ;  /* 0x0000000000007918 */ /* 0x001fe20000000000 */
.L_x_1:
[----:B------:R-:W-:Y:S05]  /*0130*/  BSYNC B0 ;  /* 0x0000000000007941 */ /* 0x000fea0003800000 */
.L_x_0:
[----:B------:R-:W0:Y:S02]  /*0140*/  SHFL.IDX PT, R3, R0, RZ, 0x1f ;  /* 0x00001fff00037589 */ /* 0x000e2400000e0000 */
[----:B0-----:R-:W-:-:S13]  /*0150*/  ISETP.NE.AND P0, PT, R3, RZ, PT ;  /* 0x000000ff0300720c */ /* 0x001fda0003f05270 */
[----:B------:R-:W-:Y:S05]  /*0160*/  @P0 BRA `(.L_x_2) ;  /* 0x00000000009c0947 */ /* 0x000fea0003800000 */
[----:B------:R-:W-:Y:S01]  /*0170*/  ELECT P0, URZ, PT ;  /* 0x00000000003f782f */ /* 0x000fe20003800000 */
[----:B------:R-:W-:-:S12]  /*0180*/  BSSY B0, `(.L_x_2) ;  /* 0x0000025000007945 */ /* 0x000fd80003800000 */
[----:B------:R-:W-:Y:S05]  /*0190*/  @!P0 BRA `(.L_x_3) ;  /* 0x00000000008c8947 */ /* 0x000fea0003800000 */
[----:B------:R-:W0:Y:S01]  /*01a0*/  S2UR UR8, SR_CgaCtaId ;  /* 0x00000000000879c3 */ /* 0x000e220000008800 */
[----:B------:R-:W-:Y:S01]  /*01b0*/  UMOV UR4, 0x400 ;  /* 0x0000040000047882 */ /* 0x000fe20000000000 */
[----:B------:R-:W-:Y:S01]  /*01c0*/  UMOV UR5, 0x1 ;  /* 0x0000000100057882 */ /* 0x000fe20000000000 */
[----:B------:R-:W-:Y:S02]  /*01d0*/  UMOV UR6, 0x80 ;  /* 0x0000008000067882 */ /* 0x000fe40000000000 */
[----:B------:R-:W-:-:S04]  /*01e0*/  UIADD3 UR6, -UR6, 0x100000, URZ ;  /* 0x0010000006067890 */ /* 0x000fc8000fffe13f */
[----:B------:R-:W-:Y:S02]  /*01f0*/  USHF.L.U32 UR7, UR6, 0xb, URZ ;  /* 0x0000000b06077899 */ /* 0x000fe4000800063f */
[----:B------:R-:W-:Y:S02]  /*0200*/  USHF.L.U32 UR6, UR6, 0x1, URZ ;  /* 0x0000000106067899 */ /* 0x000fe4000800063f */
[----:B0-----:R-:W-:Y:S02]  /*0210*/  ULEA UR8, UR8, UR4, 0x18 ;  /* 0x0000000408087291 */ /* 0x001fe4000f8ec03f */
[----:B------:R-:W-:-:S04]  /*0220*/  UIADD3 UR4, -UR5, 0x100000, URZ ;  /* 0x0010000005047890 */ /* 0x000fc8000fffe13f */
[----:B------:R-:W-:Y:S02]  /*0230*/  USHF.L.U32 UR5, UR4, 0xb, URZ ;  /* 0x0000000b04057899 */ /* 0x000fe4000800063f */
[----:B------:R-:W-:Y:S01]  /*0240*/  USHF.L.U32 UR4, UR4, 0x1, URZ ;  /* 0x0000000104047899 */ /* 0x000fe2000800063f */
[----:B------:R-:W0:Y:S11]  /*0250*/  FENCE.VIEW.ASYNC.S ;  /* 0x00000000000073c6 */ /* 0x000e360000000000 */
[----:B0-----:R0:W1:Y:S01]  /*0260*/  SYNCS.EXCH.64 URZ, [UR8], UR4 ;  /* 0x00000004083f75b2 */ /* 0x0010620008000100 */
[----:B------:R0:W2:Y:S01]  /*0270*/  SYNCS.EXCH.64 URZ, [UR8+0x58], UR6 ;  /* 0x00005806083f75b2 */ /* 0x0000a20008000100 */
[----:B------:R0:W3:Y:S01]  /*0280*/  SYNCS.EXCH.64 URZ, [UR8+0x8], UR4 ;  /* 0x00000804083f75b2 */ /* 0x0000e20008000100 */
[----:B------:R0:W4:Y:S01]  /*0290*/  SYNCS.EXCH.64 URZ, [UR8+0x60], UR6 ;  /* 0x00006006083f75b2 */ /* 0x0001220008000100 */
[----:B------:R0:W0:Y:S01]  /*02a0*/  SYNCS.EXCH.64 URZ, [UR8+0x10], UR4 ;  /* 0x00001004083f75b2 */ /* 0x0000220008000100 */
        /* <DEDUP_REMOVED lines=17> */
[----:B------:R-:W-:Y:S01]  /*03c0*/  NOP ;  /* 0x0000000000007918 */ /* 0x000fe20000000000 */
.L_x_3:
[----:B0-----:R-:W-:Y:S05]  /*03d0*/  BSYNC B0 ;  /* 0x0000000000007941 */ /* 0x001fea0003800000 */
.L_x_2:
[----:B------:R-:W0:Y:S01]  /*03e0*/  SHFL.IDX PT, R6, R0, RZ, 0x1f ;  /* 0x00001fff00067589 */ /* 0x000e2200000e0000 */
[----:B------:R-:W-:Y:S01]  /*03f0*/  ELECT P0, URZ, PT ;  /* 0x00000000003f782f */ /* 0x000fe20003800000 */
[----:B------:R-:W-:Y:S01]  /*0400*/  NOP ;  /* 0x0000000000007918 */ /* 0x000fe20000000000 */
[----:B------:R-:W-:Y:S01]  /*0410*/  ELECT P1, URZ, PT ;  /* 0x00000000003f782f */ /* 0x000fe20003820000 */
[----:B------:R-:W5:Y:S01]  /*0420*/  SHFL.IDX PT, R3, R0, RZ, 0x1f ;  /* 0x00001fff00037589 */ /* 0x000f6200000e0000 */
[----:B------:R-:W-:Y:S01]  /*0430*/  UMOV UR4, 0x20 ;  /* 0x0000002000047882 */ /* 0x000fe20000000000 */
[----:B------:R-:W-:Y:S01]  /*0440*/  UMOV UR11, 0x80 ;  /* 0x00000080000b7882 */ /* 0x000fe20000000000 */
[----:B------:R-:W-:Y:S01]  /*0450*/  NOP ;  /* 0x0000000000007918 */ /* 0x000fe20000000000 */
[C---:B------:R-:W-:Y:S01]  /*0460*/  VIADD R33, R8.reuse, 0xffffffff ;  /* 0xffffffff08217836 */ /* 0x040fe20000000000 */
[----:B------:R-:W1:Y:S01]  /*0470*/  SHFL.IDX PT, R5, R5, RZ, 0x1f ;  /* 0x00001fff05057589 */ /* 0x000e6200000e0000 */
[----:B------:R-:W-:Y:S01]  /*0480*/  ULDC.64 UR36, c[0x0][0x208] ;  /* 0x0000820000247ab9 */ /* 0x000fe20000000a00 */
[----:B------:R-:W-:-:S02]  /*0490*/  ISETP.NE.AND P2, PT, R8, RZ, PT ;  /* 0x000000ff0800720c */ /* 0x000fc40003f45270 */
[----:B------:R-:W-:Y:S02]  /*04a0*/  ISETP.GE.U32.AND P3, PT, R33, 0x2, PT ;  /* 0x000000022100780c */ /* 0x000fe40003f66070 */
[----:B0-----:R-:W-:Y:S02]  /*04b0*/  ISETP.NE.OR P0, PT, R6, RZ, !P0 ;  /* 0x000000ff0600720c */ /* 0x001fe40004705670 */
[----:B-----5:R-:W-:Y:S02]  /*04c0*/  ISETP.NE.OR P1, PT, R3, RZ, !P1 ;  /* 0x000000ff0300720c */ /* 0x020fe40004f25670 */
[----:B------:R-:W-:-:S04]  /*04d0*/  SHF.R.S32.HI R3, RZ, 0x1f, R2 ;  /* 0x0000001fff037819 */ /* 0x000fc80000011402 */
[----:B------:R-:W-:-:S05]  /*04e0*/  LEA.HI R3, R3, R2, RZ, 0x2 ;  /* 0x0000000203037211 */ /* 0x000fca00078f10ff */
[----:B------:R-:W-:Y:S01]  /*04f0*/  VOTEU.ALL UP0, P0 ;  /* 0x00000000003f7886 */ /* 0x000fe20000000000 */
[----:B------:R-:W-:Y:S01]  /*0500*/  LOP3.LUT R3, R3, 0xfffffffc, RZ, 0xc0, !PT ;  /* 0xfffffffc03037812 */ /* 0x000fe200078ec0ff */
[----:B------:R-:W-:-:S03]  /*0510*/  VOTEU.ALL UP1, P1 ;  /* 0x00000000003f7886 */ /* 0x000fc60000820000 */
[----:B------:R-:W0:Y:S01]  /*0520*/  @!UP0 S2UR UR7, SR_CgaCtaId ;  /* 0x00000000000789c3 */ /* 0x000e220000008800 */
[----:B------:R-:W-:Y:S01]  /*0530*/  @!UP0 UMOV UR6, 0x400 ;  /* 0x0000040000068882 */ /* 0x000fe20000000000 */
[----:B------:R-:W-:-:S04]  /*0540*/  @!UP0 UIADD3 UR4, -UR4, 0x100000, URZ ;  /* 0x0010000004048890 */ /* 0x000fc8000fffe13f */
[----:B------:R-:W-:Y:S02]  /*0550*/  @!UP0 USHF.L.U32 UR5, UR4, 0xb, URZ ;  /* 0x0000000b04058899 */ /* 0x000fe4000800063f */
[----:B------:R-:W-:Y:S01]  /*0560*/  @!UP0 USHF.L.U32 UR4, UR4, 0x1, URZ ;  /* 0x0000000104048899 */ /* 0x000fe2000800063f */
[----:B------:R-:W-:Y:S01]  /*0570*/  IMAD.IADD R0, R2, 0x1, -R3 ;  /* 0x0000000102007824 */ /* 0x000fe200078e0a03 */
[----:B------:R-:W-:Y:S01]  /*0580*/  @!UP1 UMOV UR9, 0x400 ;  /* 0x0000040000099882 */ /* 0x000fe20000000000 */
[----:B------:R-:W-:Y:S01]  /*0590*/  VOTEU.ALL UP2, P1 ;  /* 0x00000000003f7886 */ /* 0x000fe20000840000 */
[----:B------:R-:W-:Y:S01]  /*05a0*/  VOTEU.ALL UP3, P1 ;  /* 0x00000000003f7886 */ /* 0x000fe20000860000 */
[----:B------:R-:W-:Y:S01]  /*05b0*/  VOTEU.ALL UP4, P1 ;  /* 0x00000000003f7886 */ /* 0x000fe20000880000 */
[----:B------:R-:W5:Y:S01]  /*05c0*/  @!UP1 S2UR UR10, SR_CgaCtaId ;  /* 0x00000000000a99c3 */ /* 0x000f620000008800 */
[----:B------:R-:W-:Y:S01]  /*05d0*/  VOTEU.ALL UP5, P1 ;  /* 0x00000000003f7886 */ /* 0x000fe200008a0000 */
[----:B------:R-:W-:-:S04]  /*05e0*/  SHF.R.S32.HI R3, RZ, 0x1f, R4 ;  /* 0x0000001fff037819 */ /* 0x000fc80000011404 */
[----:B------:R-:W-:-:S04]  /*05f0*/  LEA.HI R3, R3, R4, RZ, 0x7 ;  /* 0x0000000403037211 */ /* 0x000fc800078f38ff */
[----:B------:R-:W-:-:S05]  /*0600*/  LOP3.LUT R3, R3, 0xffffff80, RZ, 0xc0, !PT ;  /* 0xffffff8003037812 */ /* 0x000fca00078ec0ff */
[----:B------:R-:W-:Y:S01]  /*0610*/  IMAD.IADD R3, R4, 0x1, -R3 ;  /* 0x0000000104037824 */ /* 0x000fe200078e0a03 */
[----:B0-----:R-:W-:Y:S02]  /*0620*/  @!UP0 ULEA UR8, UR7, UR6, 0x18 ;  /* 0x0000000607088291 */ /* 0x001fe4000f8ec03f */
[----:B------:R-:W-:-:S04]  /*0630*/  @!UP1 UIADD3 UR6, -UR11, 0x100000, URZ ;  /* 0x001000000b069890 */ /* 0x000fc8000fffe13f */
[----:B------:R-:W-:Y:S02]  /*0640*/  @!UP1 USHF.L.U32 UR7, UR6, 0xb, URZ ;  /* 0x0000000b06079899 */ /* 0x000fe4000800063f */
[----:B------:R-:W-:Y:S01]  /*0650*/  @!UP1 USHF.L.U32 UR6, UR6, 0x1, URZ ;  /* 0x0000000106069899 */ /* 0x000fe2000800063f */
[----:B------:R-:W-:Y:S01]  /*0660*/  VOTEU.ALL UP0, P0 ;  /* 0x00000000003f7886 */ /* 0x000fe20000000000 */
[----:B-----5:R-:W-:Y:S01]  /*0670*/  @!UP1 ULEA UR9, UR10, UR9, 0x18 ;  /* 0x000000090a099291 */ /* 0x020fe2000f8ec03f */
[----:B------:R-:W-:Y:S02]  /*0680*/  VOTEU.ALL UP1, P0 ;  /* 0x00000000003f7886 */ /* 0x000fe40000020000 */
[----:B------:R-:W-:Y:S01]  /*0690*/  ULDC.64 UR10, c[0x0][0x598] ;  /* 0x00016600000a7ab9 */ /* 0x000fe20000000a00 */
[----:B------:R-:W-:Y:S01]  /*06a0*/  ISETP.NE.AND P0, PT, R0, 0x3, PT ;  /* 0x000000030000780c */ /* 0x000fe20003f05270 */
[----:B------:R-:W0:Y:S02]  /*06b0*/  FENCE.VIEW.ASYNC.S ;  /* 0x00000000000073c6 */ /* 0x000e240000000000 */
[----:B0-----:R0:W1:Y:S01]  /*06c0*/  @!UP0 SYNCS.EXCH.64 URZ, [UR8+0xe0], UR4 ;  /* 0x0000e004083f85b2 */ /* 0x0010620008000100 */
[----:B------:R-:W-:-:S02]  /*06d0*/  ISETP.NE.U32.AND P1, PT, RZ, UR10, PT ;  /* 0x0000000aff007c0c */ /* 0x000fc4000bf25070 */
[----:B------:R-:W-:Y:S02]  /*06e0*/  ISETP.EQ.OR P0, PT, R0, RZ, !P0 ;  /* 0x000000ff0000720c */ /* 0x000fe40004702670 */
[----:B------:R-:W-:Y:S02]  /*06f0*/  ISETP.NE.AND.EX P1, PT, RZ, UR11, PT, P1 ;  /* 0x0000000bff007c0c */ /* 0x000fe4000bf25310 */
[----:B------:R-:W-:-:S04]  /*0700*/  ISETP.EQ.AND P0, PT, R8, RZ, P0 ;  /* 0x000000ff0800720c */ /* 0x000fc80000702270 */
[----:B------:R-:W-:-:S04]  /*0710*/  SEL R16, RZ, 0x1, !P0 ;  /* 0x00000001ff107807 */ /* 0x000fc80004000000 */
[----:B------:R-:W-:Y:S01]  /*0720*/  SEL R16, R16, 0x2, P3 ;  /* 0x0000000210107807 */ /* 0x000fe20001800000 */
[----:B------:R0:W1:Y:S01]  /*0730*/  @!UP1 SYNCS.EXCH.64 URZ, [UR8+0xe8], UR4 ;  /* 0x0000e804083f95b2 */ /* 0x0000620008000100 */
[----:B------:R-:W-:Y:S01]  /*0740*/  NOP ;  /* 0x0000000000007918 */ /* 0x000fe20000000000 */
[----:B------:R0:W1:Y:S01]  /*0750*/  @!UP2 SYNCS.EXCH.64 URZ, [UR9+0xc0], UR6 ;  /* 0x0000c006093fa5b2 */ /* 0x0000620008000100 */
[----:B------:R0:W1:Y:S01]  /*0760*/  @!UP3 SYNCS.EXCH.64 URZ, [UR9+0xc8], UR6 ;  /* 0x0000c806093fb5b2 */ /* 0x0000620008000100 */
[----:B------:R0:W1:Y:S01]  /*0770*/  @!UP4 SYNCS.EXCH.64 URZ, [UR9+0xd0], UR6 ;  /* 0x0000d006093fc5b2 */ /* 0x0000620008000100 */
[----:B------:R0:W1:Y:S01]  /*0780*/  @!UP5 SYNCS.EXCH.64 URZ, [UR9+0xd8], UR6 ;  /* 0x0000d806093fd5b2 */ /* 0x0000620008000100 */
[----:B------:R-:W-:Y:S01]  /*0790*/  NOP ;  /* 0x0000000000007918 */ /* 0x000fe20000000000 */
[----:B-1234-:R-:W-:Y:S06]  /*07a0*/  BAR.SYNC.DEFER_BLOCKING 0x0 ;  /* 0x0000000000007b1d */ /* 0x01efec0000010000 */
[----:B0-----:R-:W-:Y:S05]  /*07b0*/  @!P1 BRA `(.L_x_4) ;  /* 0x00000000001c9947 */ /* 0x001fea0003800000 */
[----:B------:R-:W0:Y:S02]  /*07c0*/  LDC.64 R6, c[0x0][0x598] ;  /* 0x00016600ff067b82 */ /* 0x000e240000000a00 */
[----:B0-----:R-:W2:Y:S02]  /*07d0*/  LDG.E.64 R6, desc[UR36][R6.64] ;  /* 0x0000002406067981 */ /* 0x001ea4000c1e1b00 */
[----:B--2---:R-:W-:-:S04]  /*07e0*/  ISETP.NE.U32.AND P0, PT, R6, RZ, PT ;  /* 0x000000ff0600720c */ /* 0x004fc80003f05070 */
[----:B------:R-:W-:-:S13]  /*07f0*/  ISETP.NE.AND.EX P0, PT, R7, RZ, PT, P0 ;  /* 0x000000ff0700720c */ /* 0x000fda0003f05300 */
[----:B------:R-:W-:Y:S05]  /*0800*/  @!P0 BRA `(.L_x_4) ;  /* 0x0000000000088947 */ /* 0x000fea0003800000 */
[----:B------:R1:W5:Y:S01]  /*0810*/  LD.E R153, desc[UR36][R6.64] ;  /* 0x0000002406997980 */ /* 0x000362000c101900 */
[----:B------:R-:W-:Y:S05]  /*0820*/  BRA `(.L_x_5) ;  /* 0x0000000000247947 */ /* 0x000fea0003800000 */
.L_x_4:
[----:B------:R-:W-:Y:S02]  /*0830*/  ULDC.64 UR4, c[0x0][0x588] ;  /* 0x0001620000047ab9 */ /* 0x000fe40000000a00 */
[----:B------:R-:W-:-:S04]  /*0840*/  ISETP.NE.U32.AND P0, PT, RZ, UR4, PT ;  /* 0x00000004ff007c0c */ /* 0x000fc8000bf05070 */
[----:B------:R-:W-:-:S13]  /*0850*/  ISETP.NE.AND.EX P0, PT, RZ, UR5, PT, P0 ;  /* 0x00000005ff007c0c */ /* 0x000fda000bf05300 */
[----:B------:R-:W-:Y:S05]  /*0860*/  @!P0 BRA `(.L_x_6) ;  /* 0x00000000000c8947 */ /* 0x000fea0003800000 */
[----:B------:R-:W0:Y:S02]  /*0870*/  LDC.64 R6, c[0x0][0x588] ;  /* 0x00016200ff067b82 */ /* 0x000e240000000a00 */
[----:B0-----:R0:W5:Y:S01]  /*0880*/  LDG.E R153, desc[UR36][R6.64] ;  /* 0x0000002406997981 */ /* 0x001162000c1e1900 */
[----:B------:R-:W-:Y:S05]  /*0890*/  BRA `(.L_x_5) ;  /* 0x0000000000087947 */ /* 0x000fea0003800000 */
.L_x_6:
[----:B------:R-:W-:Y:S02]  /*08a0*/  ULDC UR4, c[0x0][0x580] ;  /* 0x0001600000047ab9 */ /* 0x000fe40000000800 */
[----:B------:R-:W-:-:S07]  /*08b0*/  IMAD.U32 R153, RZ, RZ, UR4 ;  /* 0x00000004ff997e24 */ /* 0x000fce000f8e00ff */
.L_x_5:
[----:B------:R-:W-:Y:S02]  /*08c0*/  ULDC.64 UR4, c[0x0][0x5a0] ;  /* 0x0001680000047ab9 */ /* 0x000fe40000000a00 */
[----:B------:R-:W-:-:S04]  /*08d0*/  ISETP.NE.U32.AND P0, PT, RZ, UR4, PT ;  /* 0x00000004ff007c0c */ /* 0x000fc8000bf05070 */
[----:B------:R-:W-:-:S13]  /*08e0*/  ISETP.NE.AND.EX P0, PT, RZ, UR5, PT, P0 ;  /* 0x00000005ff007c0c */ /* 0x000fda000bf05300 */
[----:B------:R-:W-:Y:S05]  /*08f0*/  @!P0 BRA `(.L_x_7) ;  /* 0x00000000001c8947 */ /* 0x000fea0003800000 */
[----:B01----:R-:W0:Y:S02]  /*0900*/  LDC.64 R6, c[0x0][0x5a0] ;  /* 0x00016800ff067b82 */ /* 0x003e240000000a00 */
[----:B0-----:R-:W2:Y:S02]  /*0910*/  LDG.E.64 R6, desc[UR36][R6.64] ;  /* 0x0000002406067981 */ /* 0x001ea4000c1e1b00 */
[----:B--2---:R-:W-:-:S04]  /*0920*/  ISETP.NE.U32.AND P0, PT, R6, RZ, PT ;  /* 0x000000ff0600720c */ /* 0x004fc80003f05070 */
[----:B------:R-:W-:-:S13]  /*0930*/  ISETP.NE.AND.EX P0, PT, R7, RZ, PT, P0 ;  /* 0x000000ff0700720c */ /* 0x000fda0003f05300 */
[----:B------:R-:W-:Y:S05]  /*0940*/  @!P0 BRA `(.L_x_7) ;  /* 0x0000000000088947 */ /* 0x000fea0003800000 */
[----:B------:R3:W5:Y:S01]  /*0950*/  LD.E R152, desc[UR36][R6.64] ;  /* 0x0000002406987980 */ /* 0x000762000c101900 */
[----:B------:R-:W-:Y:S05]  /*0960*/  BRA `(.L_x_8) ;  /* 0x0000000000247947 */ /* 0x000fea0003800000 */
.L_x_7:
[----:B------:R-:W-:Y:S02]  /*0970*/  ULDC.64 UR4, c[0x0][0x590] ;  /* 0x0001640000047ab9 */ /* 0x000fe40000000a00 */
[----:B------:R-:W-:-:S04]  /*0980*/  ISETP.NE.U32.AND P0, PT, RZ, UR4, PT ;  /* 0x00000004ff007c0c */ /* 0x000fc8000bf05070 */
[----:B------:R-:W-:-:S13]  /*0990*/  ISETP.NE.AND.EX P0, PT, RZ, UR5, PT, P0 ;  /* 0x00000005ff007c0c */ /* 0x000fda000bf05300 */
[----:B------:R-:W-:Y:S05]  /*09a0*/  @!P0 BRA `(.L_x_9) ;  /* 0x00000000000c8947 */ /* 0x000fea0003800000 */
[----:B01----:R-:W0:Y:S02]  /*09b0*/  LDC.64 R6, c[0x0][0x590] ;  /* 0x00016400ff067b82 */ /* 0x003e240000000a00 */
[----:B0-----:R2:W5:Y:S01]  /*09c0*/  LDG.E R152, desc[UR36][R6.64] ;  /* 0x0000002406987981 */ /* 0x001562000c1e1900 */
[----:B------:R-:W-:Y:S05]  /*09d0*/  BRA `(.L_x_8) ;  /* 0x0000000000087947 */ /* 0x000fea0003800000 */
.L_x_9:
[----:B------:R-:W-:Y:S02]  /*09e0*/  ULDC UR4, c[0x0][0x584] ;  /* 0x0001610000047ab9 */ /* 0x000fe40000000800 */
[----:B------:R-:W-:-:S07]  /*09f0*/  IMAD.U32 R152, RZ, RZ, UR4 ;  /* 0x00000004ff987e24 */ /* 0x000fce000f8e00ff */
.L_x_8:
[----:B------:R-:W4:Y:S01]  /*0a00*/  LDC R2, c[0x0][0x65c] ;  /* 0x00019700ff027b82 */ /* 0x000f220000000800 */
[----:B------:R-:W4:Y:S01]  /*0a10*/  S2R R14, SR_CTAID.Y ;  /* 0x00000000000e7919 */ /* 0x000f220000002600 */
[----:B------:R-:W-:Y:S01]  /*0a20*/  ULDC UR6, c[0x0][0x28c] ;  /* 0x0000a30000067ab9 */ /* 0x000fe20000000800 */
[----:B------:R-:W-:Y:S01]  /*0a30*/  ISETP.NE.AND P0, PT, R8, 0x2, PT ;  /* 0x000000020800780c */ /* 0x000fe20003f05270 */
[----:B------:R-:W-:Y:S01]  /*0a40*/  UIADD3 UR6, UR6, 0x1f, URZ ;  /* 0x0000001f06067890 */ /* 0x000fe2000fffe03f */
[----:B0123--:R-:W0:Y:S01]  /*0a50*/  S2R R6, SR_CTAID.X ;  /* 0x0000000000067919 */ /* 0x00fe220000002500 */
[----:B------:R-:W-:Y:S01]  /*0a60*/  IMAD.MOV.U32 R7, RZ, RZ, RZ ;  /* 0x000000ffff077224 */ /* 0x000fe200078e00ff */
[----:B------:R-:W-:Y:S01]  /*0a70*/  UMOV UR39, URZ ;  /* 0x0000003f00277c82 */ /* 0x000fe20008000000 */
[----:B------:R-:W-:Y:S01]  /*0a80*/  USHF.R.S32.HI UR7, URZ, 0x1f, UR6 ;  /* 0x0000001f3f077899 */ /* 0x000fe20008011406 */
[----:B------:R-:W-:Y:S01]  /*0a90*/  UMOV UR38, URZ ;  /* 0x0000003f00267c82 */ /* 0x000fe20008000000 */
[----:B------:R-:W-:-:S02]  /*0aa0*/  ULDC.64 UR8, c[0x0][0x650] ;  /* 0x0001940000087ab9 */ /* 0x000fc40000000a00 */
[----:B------:R-:W-:-:S04]  /*0ab0*/  ULEA.HI UR7, UR7, UR6, URZ, 0x5 ;  /* 0x0000000607077291 */ /* 0x000fc8000f8f283f */
[----:B------:R-:W-:Y:S01]  /*0ac0*/  USHF.R.S32.HI UR40, URZ, 0x5, UR7 ;  /* 0x000000053f287899 */ /* 0x000fe20008011407 */
[----:B----4-:R-:W-:-:S13]  /*0ad0*/  ISETP.NE.AND P1, PT, R2, 0x1, PT ;  /* 0x000000010200780c */ /* 0x010fda0003f25270 */
[----:B------:R-:W0:Y:S01]  /*0ae0*/  @P1 LDC R19, c[0x0][0x10] ;  /* 0x00000400ff131b82 */ /* 0x000e220000000800 */
[----:B------:R-:W-:Y:S02]  /*0af0*/  @P1 IMAD.MOV.U32 R8, RZ, RZ, R14 ;  /* 0x000000ffff081224 */ /* 0x000fe400078e000e */
[----:B------:R-:W-:Y:S02]  /*0b00*/  @P1 IMAD.MOV.U32 R9, RZ, RZ, RZ ;  /* 0x000000ffff091224 */ /* 0x000fe400078e00ff */
[----:B------:R-:W-:-:S03]  /*0b10*/  @P1 IMAD.MOV.U32 R17, RZ, RZ, RZ ;  /* 0x000000ffff111224 */ /* 0x000fc600078e00ff */
[----:B------:R-:W1:Y:S01]  /*0b20*/  @!P1 LDC R11, c[0x0][0xc] ;  /* 0x00000300ff0b9b82 */ /* 0x000e620000000800 */
[----:B------:R-:W-:Y:S01]  /*0b30*/  ULDC UR4, c[0x0][0xc] ;  /* 0x0000030000047ab9 */ /* 0x000fe20000000800 */
[----:B------:R-:W-:Y:S02]  /*0b40*/  ULDC UR5, c[0x0][0x10] ;  /* 0x0000040000057ab9 */ /* 0x000fe40000000800 */
[----:B------:R-:W-:-:S04]  /*0b50*/  UIMAD.WIDE.U32 UR4, UR4, UR5, URZ ;  /* 0x00000005040472a5 */ /* 0x000fc8000f8e003f */
[----:B------:R-:W2:Y:S01]  /*0b60*/  LDC R2, c[0x0][0x14] ;  /* 0x00000500ff027b82 */ /* 0x000ea20000000800 */
[----:B0-----:R-:W-:-:S04]  /*0b70*/  @P1 IMAD.WIDE.U32 R18, R6, R19, R8 ;  /* 0x0000001306121225 */ /* 0x001fc800078e0008 */
[----:B------:R-:W-:Y:S02]  /*0b80*/  @P1 IMAD.IADD R17, R19, 0x1, R17 ;  /* 0x0000000113111824 */ /* 0x000fe400078e0211 */
[----:B-1----:R-:W-:-:S04]  /*0b90*/  @!P1 IMAD.WIDE.U32 R8, R11, R14, R6 ;  /* 0x0000000e0b089225 */ /* 0x002fc800078e0006 */
[----:B------:R-:W-:Y:S02]  /*0ba0*/  @!P1 IMAD.MOV.U32 R18, RZ, RZ, R8 ;  /* 0x000000ffff129224 */ /* 0x000fe400078e0008 */
[----:B------:R-:W-:Y:S02]  /*0bb0*/  @!P1 IMAD.MOV.U32 R17, RZ, RZ, R9 ;  /* 0x000000ffff119224 */ /* 0x000fe400078e0009 */
[----:B--2---:R-:W-:-:S04]  /*0bc0*/  IMAD.WIDE.U32 R12, R2, UR4, RZ ;  /* 0x00000004020c7c25 */ /* 0x004fc8000f8e00ff */
[----:B------:R-:W-:Y:S01]  /*0bd0*/  IMAD R23, R2, UR5, RZ ;  /* 0x0000000502177c24 */ /* 0x000fe2000f8e02ff */
[----:B------:R0:W-:Y:S03]  /*0be0*/  STL.64 [R1], R12 ;  /* 0x0000000c01007387 */ /* 0x0001e60000100a00 */
[----:B------:R-:W-:Y:S01]  /*0bf0*/  IMAD.IADD R23, R13, 0x1, R23 ;  /* 0x000000010d177824 */ /* 0x000fe200078e0217 */
[----:B------:R-:W-:Y:S06]  /*0c00*/  @P0 BRA `(.L_x_10) ;  /* 0x0000000000200947 */ /* 0x000fec0003800000 */
[----:B------:R-:W-:Y:S01]  /*0c10*/  UISETP.GE.U32.AND UP0, UPT, UR40, 0xb, UPT ;  /* 0x0000000b2800788c */ /* 0x000fe2000bf06070 */
[----:B------:R-:W-:Y:S01]  /*0c20*/  IADD3 R18, P0, R18, R12, RZ ;  /* 0x0000000c12127210 */ /* 0x000fe20007f1e0ff */
[----:B------:R-:W-:Y:S01]  /*0c30*/  UIMAD.WIDE.U32 UR4, UR40, -0x45d1745d, URZ ;  /* 0xba2e8ba3280478a5 */ /* 0x000fe2000f8e003f */
[----:B------:R-:W-:-:S03]  /*0c40*/  UMOV UR38, URZ ;  /* 0x0000003f00267c82 */ /* 0x000fc60008000000 */
[----:B------:R-:W-:Y:S01]  /*0c50*/  USHF.R.U32.HI UR4, URZ, 0x3, UR5 ;  /* 0x000000033f047899 */ /* 0x000fe20008011605 */
[----:B------:R-:W-:-:S03]  /*0c60*/  IMAD.X R17, R23, 0x1, R17, P0 ;  /* 0x0000000117117824 */ /* 0x000fc600000e0611 */
[----:B------:R-:W-:Y:S02]  /*0c70*/  UIMAD UR39, UR4, -0xb, UR40 ;  /* 0xfffffff5042778a4 */ /* 0x000fe4000f8e0228 */
[----:B------:R-:W-:-:S12]  /*0c80*/  @UP0 ULOP3.LUT UR38, UR4, 0x1, URZ, 0xc0, !UPT ;  /* 0x0000000104260892 */ /* 0x000fd8000f8ec03f */
.L_x_10:
[----:B------:R-:W-:Y:S01]  /*0c90*/  ISETP.GE.U32.AND P0, PT, R18, UR8, PT ;  /* 0x0000000812007c0c */ /* 0x000fe2000bf06070 */
[----:B------:R-:W-:Y:S01]  /*0ca0*/  IMAD.MOV.U32 R19, RZ, RZ, -0x1 ;  /* 0xffffffffff137424 */ /* 0x000fe200078e00ff */
[----:B------:R-:W-:Y:S01]  /*0cb0*/  PRMT R8, RZ, 0x7610, R8 ;  /* 0x00007610ff087816 */ /* 0x000fe20000000008 */
[----:B------:R-:W-:Y:S01]  /*0cc0*/  IMAD.MOV.U32 R22, RZ, RZ, -0x1 ;  /* 0xffffffffff167424 */ /* 0x000fe200078e00ff */
[----:B------:R-:W-:Y:S01]  /*0cd0*/  ISETP.GE.U32.AND.EX P0, PT, R17, UR9, PT, P0 ;  /* 0x0000000911007c0c */ /* 0x000fe2000bf06100 */
[----:B------:R-:W-:-:S12]  /*0ce0*/  IMAD.MOV.U32 R2, RZ, RZ, -0x1 ;  /* 0xffffffffff027424 */ /* 0x000fd800078e00ff */
[----:B------:R-:W-:Y:S05]  /*0cf0*/  @P0 BRA `(.L_x_11) ;  /* 0x00000004005c0947 */ /* 0x000fea0003800000 */
[----:B------:R-:W1:Y:S01]  /*0d00*/  LDC.64 R20, c[0x0][0x628] ;  /* 0x00018a00ff147b82 */ /* 0x000e620000000a00 */
[----:B------:R-:W-:Y:S02]  /*0d10*/  IMAD.MOV.U32 R8, RZ, RZ, R18 ;  /* 0x000000ffff087224 */ /* 0x000fe400078e0012 */
[----:B------:R-:W-:-:S05]  /*0d20*/  IMAD.MOV.U32 R9, RZ, RZ, R17 ;  /* 0x000000ffff097224 */ /* 0x000fca00078e0011 */
[----:B------:R-:W2:Y:S08]  /*0d30*/  LDC R2, c[0x0][0x630] ;  /* 0x00018c00ff027b82 */ /* 0x000eb00000000800 */
[----:B------:R-:W3:Y:S01]  /*0d40*/  LDC.64 R24, c[0x0][0x620] ;  /* 0x00018800ff187b82 */ /* 0x000ee20000000a00 */
[----:B-1----:R-:W-:-:S04]  /*0d50*/  ISETP.NE.U32.AND P0, PT, R20, RZ, PT ;  /* 0x000000ff1400720c */ /* 0x002fc80003f05070 */
[----:B------:R-:W-:-:S13]  /*0d60*/  ISETP.NE.AND.EX P0, PT, R21, RZ, PT, P0 ;  /* 0x000000ff1500720c */ /* 0x000fda0003f05300 */
[----:B--23--:R-:W-:Y:S05]  /*0d70*/  @!P0 BRA `(.L_x_12) ;  /* 0x0000000000288947 */ /* 0x00cfea0003800000 */
[----:B0-----:R-:W0:Y:S02]  /*0d80*/  LDC R13, c[0x0][0x634] ;  /* 0x00018d00ff0d7b82 */ /* 0x001e240000000800 */
[----:B0-----:R-:W-:-:S05]  /*0d90*/  IADD3 R13, P0, R18, R13, RZ ;  /* 0x0000000d120d7210 */ /* 0x001fca0007f1e0ff */
[----:B------:R-:W-:-:S04]  /*0da0*/  IMAD.X R15, RZ, RZ, R17, P0 ;  /* 0x000000ffff0f7224 */ /* 0x000fc800000e0611 */
[----:B------:R-:W-:-:S04]  /*0db0*/  IMAD.WIDE.U32 R8, R15, R20, RZ ;  /* 0x000000140f087225 */ /* 0x000fc800078e00ff */
[----:B------:R-:W-:-:S04]  /*0dc0*/  IMAD.WIDE.U32 R10, P0, R13, R21, R8 ;  /* 0x000000150d0a7225 */ /* 0x000fc80007800008 */
[----:B------:R-:W-:-:S04]  /*0dd0*/  IMAD.WIDE.U32 R8, R13, R20, RZ ;  /* 0x000000140d087225 */ /* 0x000fc800078e00ff */
[----:B------:R-:W-:Y:S01]  /*0de0*/  IMAD.X R13, RZ, RZ, RZ, P0 ;  /* 0x000000ffff0d7224 */ /* 0x000fe200000e06ff */
[----:B------:R-:W-:Y:S01]  /*0df0*/  IADD3 RZ, P0, R9, R10, RZ ;  /* 0x0000000a09ff7210 */ /* 0x000fe20007f1e0ff */
[----:B------:R-:W-:-:S04]  /*0e00*/  IMAD.MOV.U32 R12, RZ, RZ, R11 ;  /* 0x000000ffff0c7224 */ /* 0x000fc800078e000b */
[----:B------:R-:W-:-:S08]  /*0e10*/  IMAD.WIDE.U32.X R8, R15, R21, R12, P0 ;  /* 0x000000150f087225 */ /* 0x000fd000000e040c */
.L_x_12:
[-CC-:B------:R-:W-:Y:S01]  /*0e20*/  SHF.R.U64 R31, R8, R2.reuse, R9.reuse ;  /* 0x00000002081f7219 */ /* 0x180fe20000001209 */
[----:B0-----:R-:W0:Y:S01]  /*0e30*/  LDC R12, c[0x0][0x618] ;  /* 0x00018600ff0c7b82 */ /* 0x001e220000000800 */
[----:B------:R-:W-:Y:S01]  /*0e40*/  SHF.R.U32.HI R7, RZ, R2, R9 ;  /* 0x00000002ff077219 */ /* 0x000fe20000011609 */
[----:B------:R-:W-:Y:S01]  /*0e50*/  ULDC UR4, c[0x0][0x150] ;  /* 0x0000540000047ab9 */ /* 0x000fe20000000800 */
[----:B------:R-:W-:Y:S01]  /*0e60*/  IADD3 R11, P0, RZ, -R31, RZ ;  /* 0x8000001fff0b7210 */ /* 0x000fe20007f1e0ff */
[----:B------:R-:W-:Y:S01]  /*0e70*/  IMAD.MOV.U32 R19, RZ, RZ, R17 ;  /* 0x000000ffff137224 */ /* 0x000fe200078e0011 */
[----:B------:R-:W-:-:S03]  /*0e80*/  I2FP.F32.U32 R2, R6 ;  /* 0x0000000600027245 */ /* 0x000fc60000201000 */
[----:B------:R-:W1:Y:S01]  /*0e90*/  LDC.64 R26, c[0x0][0x640] ;  /* 0x00019000ff1a7b82 */ /* 0x000e620000000a00 */
[----:B------:R-:W-:Y:S02]  /*0ea0*/  IMAD.X R13, RZ, RZ, ~R7, P0 ;  /* 0x000000ffff0d7224 */ /* 0x000fe400000e0e07 */
[----:B------:R-:W-:Y:S01]  /*0eb0*/  FMUL R2, R2, UR4 ;  /* 0x0000000402027c20 */ /* 0x000fe20008400000 */
[----:B------:R-:W-:Y:S01]  /*0ec0*/  IMAD.WIDE.U32 R8, R11, R24, R18 ;  /* 0x000000180b087225 */ /* 0x000fe200078e0012 */
[----:B------:R-:W-:-:S03]  /*0ed0*/  ULDC UR4, c[0x0][0x154] ;  /* 0x0000550000047ab9 */ /* 0x000fc60000000800 */
[----:B------:R-:W-:Y:S01]  /*0ee0*/  IMAD R10, R13, R24, RZ ;  /* 0x000000180d0a7224 */ /* 0x000fe200078e02ff */
[----:B------:R-:W2:Y:S01]  /*0ef0*/  LDC R7, c[0x0][0x144] ;  /* 0x00005100ff077b82 */ /* 0x000ea20000000800 */
[----:B------:R-:W3:Y:S02]  /*0f00*/  F2I.U32.TRUNC.NTZ R2, R2 ;  /* 0x0000000200027305 */ /* 0x000ee4000020f000 */
[----:B------:R-:W-:-:S04]  /*0f10*/  IMAD R11, R11, R25, R10 ;  /* 0x000000190b0b7224 */ /* 0x000fc800078e020a */
[----:B------:R-:W-:Y:S01]  /*0f20*/  IMAD.IADD R9, R9, 0x1, R11 ;  /* 0x0000000109097824 */ /* 0x000fe200078e020b */
[----:B------:R-:W4:Y:S01]  /*0f30*/  LDC R22, c[0x0][0x608] ;  /* 0x00018200ff167b82 */ /* 0x000f220000000800 */
[----:B------:R-:W-:-:S03]  /*0f40*/  IMAD.MOV.U32 R11, RZ, RZ, -0x1 ;  /* 0xffffffffff0b7424 */ /* 0x000fc600078e00ff */
[--C-:B0-----:R-:W-:Y:S02]  /*0f50*/  SHF.R.U64 R20, R8, R12, R9.reuse ;  /* 0x0000000c08147219 */ /* 0x101fe40000001209 */
[----:B------:R-:W-:Y:S02]  /*0f60*/  I2FP.F32.U32 R8, R14 ;  /* 0x0000000e00087245 */ /* 0x000fe40000201000 */
[----:B------:R-:W0:Y:S01]  /*0f70*/  LDC R24, c[0x0][0x658] ;  /* 0x00019600ff187b82 */ /* 0x000e220000000800 */
[----:B-1----:R-:W-:Y:S01]  /*0f80*/  ISETP.NE.U32.AND P0, PT, R26, RZ, PT ;  /* 0x000000ff1a00720c */ /* 0x002fe20003f05070 */
[----:B---3--:R-:W-:Y:S02]  /*0f90*/  IMAD.MOV R10, RZ, RZ, -R2 ;  /* 0x000000ffff0a7224 */ /* 0x008fe400078e0a02 */
[----:B------:R-:W-:Y:S01]  /*0fa0*/  FMUL R8, R8, UR4 ;  /* 0x0000000408087c20 */ /* 0x000fe20008400000 */
[----:B------:R-:W-:Y:S02]  /*0fb0*/  SHF.R.U32.HI R9, RZ, R12, R9 ;  /* 0x0000000cff097219 */ /* 0x000fe40000011609 */
[----:B------:R-:W-:Y:S01]  /*0fc0*/  ISETP.NE.AND.EX P0, PT, R27, RZ, PT, P0 ;  /* 0x000000ff1b00720c */ /* 0x000fe20003f05300 */
[----:B------:R1:W3:Y:S01]  /*0fd0*/  F2I.U32.TRUNC.NTZ R15, R8 ;  /* 0x00000008000f7305 */ /* 0x0002e2000020f000 */
[----:B------:R-:W1:Y:S01]  /*0fe0*/  LDC R19, c[0x0][0x148] ;  /* 0x00005200ff137b82 */ /* 0x000e620000000800 */
[----:B--2---:R-:W-:-:S07]  /*0ff0*/  IMAD R2, R7, R10, R6 ;  /* 0x0000000a07027224 */ /* 0x004fce00078e0206 */
[----:B------:R-:W2:Y:S01]  /*1000*/  LDC R25, c[0x0][0x600] ;  /* 0x00018000ff197b82 */ /* 0x000ea20000000800 */
[-CC-:B----4-:R-:W-:Y:S02]  /*1010*/  SHF.R.U64 R32, R20, R22.reuse, R9.reuse ;  /* 0x0000001614207219 */ /* 0x190fe40000001209 */
[----:B------:R-:W-:Y:S01]  /*1020*/  SHF.R.U32.HI R7, RZ, R22, R9 ;  /* 0x00000016ff077219 */ /* 0x000fe20000011609 */
[----:B------:R-:W-:-:S04]  /*1030*/  IMAD.MOV.U32 R9, RZ, RZ, 0x1 ;  /* 0x00000001ff097424 */ /* 0x000fc800078e00ff */
[----:B------:R-:W4:Y:S01]  /*1040*/  LDC R28, c[0x0][0x648] ;  /* 0x00019200ff1c7b82 */ /* 0x000f220000000800 */
[-C--:B0-----:R-:W-:Y:S02]  /*1050*/  SHF.L.U32 R6, R11, R24.reuse, RZ ;  /* 0x000000180b067219 */ /* 0x081fe400000006ff */
[--C-:B------:R-:W-:Y:S02]  /*1060*/  SHF.R.U64 R22, R32, R24, R7.reuse ;  /* 0x0000001820167219 */ /* 0x100fe40000001207 */
[----:B------:R-:W-:Y:S02]  /*1070*/  LOP3.LUT R13, RZ, R6, RZ, 0x33, !PT ;  /* 0x00000006ff0d7212 */ /* 0x000fe400078e33ff */
[-C--:B------:R-:W-:Y:S01]  /*1080*/  SHF.R.U32.HI R7, RZ, R24.reuse, R7 ;  /* 0x00000018ff077219 */ /* 0x080fe20000011607 */
[----:B------:R-:W0:Y:S01]  /*1090*/  LDC R29, c[0x0][0x638] ;  /* 0x00018e00ff1d7b82 */ /* 0x000e220000000800 */
[----:B------:R-:W-:Y:S01]  /*10a0*/  SHF.L.U32 R12, R9, R24, RZ ;  /* 0x00000018090c7219 */ /* 0x000fe200000006ff */
[----:B------:R-:W-:-:S06]  /*10b0*/  IMAD.MOV.U32 R6, RZ, RZ, R22 ;  /* 0x000000ffff067224 */ /* 0x000fcc00078e0016 */
[----:B------:R-:W0:Y:S01]  /*10c0*/  LDC R30, c[0x0][0x610] ;  /* 0x00018400ff1e7b82 */ /* 0x000e220000000800 */
[----:B-1-3--:R-:W-:Y:S05]  /*10d0*/  @!P0 BRA `(.L_x_13) ;  /* 0x0000000000288947 */ /* 0x00afea0003800000 */
[----:B------:R-:W1:Y:S02]  /*10e0*/  LDC R11, c[0x0][0x64c] ;  /* 0x00019300ff0b7b82 */ /* 0x000e640000000800 */
[----:B-1----:R-:W-:-:S05]  /*10f0*/  IADD3 R11, P0, R22, R11, RZ ;  /* 0x0000000b160b7210 */ /* 0x002fca0007f1e0ff */
        /* <DEDUP_REMOVED lines=8> */
.L_x_13:
[----:B----4-:R-:W-:Y:S01]  /*1180*/  SHF.R.U64 R6, R6, R28, R7 ;  /* 0x0000001c06067219 */ /* 0x010fe20000001207 */
[----:B--2---:R-:W-:Y:S01]  /*1190*/  VIADD R7, R25, 0xffffffff ;  /* 0xffffffff19077836 */ /* 0x004fe20000000000 */
[----:B------:R-:W-:Y:S01]  /*11a0*/  LOP3.LUT R13, R32, R13, RZ, 0xc0, !PT ;  /* 0x0000000d200d7212 */ /* 0x000fe200078ec0ff */
[----:B------:R-:W-:Y:S02]  /*11b0*/  IMAD.MOV R15, RZ, RZ, -R15 ;  /* 0x000000ffff0f7224 */ /* 0x000fe400078e0a0f */
[----:B------:R-:W-:Y:S01]  /*11c0*/  IMAD.MOV R8, RZ, RZ, -R6 ;  /* 0x000000ffff087224 */ /* 0x000fe200078e0a06 */
[----:B------:R-:W-:Y:S01]  /*11d0*/  LOP3.LUT R7, R20, R7, RZ, 0xc0, !PT ;  /* 0x0000000714077212 */ /* 0x000fe200078ec0ff */
[----:B------:R-:W-:Y:S02]  /*11e0*/  IMAD R13, R12, R6, R13 ;  /* 0x000000060c0d7224 */ /* 0x000fe400078e020d */
[----:B------:R-:W-:Y:S02]  /*11f0*/  @P1 IMAD R2, R19, R15, R14 ;  /* 0x0000000f13021224 */ /* 0x000fe400078e020e */
[----:B0-----:R-:W-:-:S02]  /*1200*/  IMAD R6, R8, R29, R22 ;  /* 0x0000001d08067224 */ /* 0x001fc400078e0216 */
[----:B------:R-:W-:Y:S02]  /*1210*/  IMAD R2, R13, R30, R2 ;  /* 0x0000001e0d027224 */ /* 0x000fe400078e0202 */
[----:B------:R-:W-:Y:S02]  /*1220*/  IMAD R19, R6, R25, R7 ;  /* 0x0000001906137224 */ /* 0x000fe400078e0207 */
[----:B------:R-:W-:-:S03]  /*1230*/  IMAD.MOV.U32 R8, RZ, RZ, 0x1 ;  /* 0x00000001ff087424 */ /* 0x000fc600078e00ff */
[----:B------:R-:W-:Y:S02]  /*1240*/  SEL R22, R19, R2, !P1 ;  /* 0x0000000213167207 */ /* 0x000fe40004800000 */
[----:B------:R-:W-:Y:S01]  /*1250*/  SEL R19, R2, R19, !P1 ;  /* 0x0000001302137207 */ /* 0x000fe20004800000 */
[----:B------:R-:W-:-:S07]  /*1260*/  IMAD.MOV.U32 R2, RZ, RZ, R31 ;  /* 0x000000ffff027224 */ /* 0x000fce00078e001f */
.L_x_11:
[----:B------:R-:W-:Y:S05]  /*1270*/  @!P2 BRA `(.L_x_14) ;  /* 0x0000008c00f4a947 */ /* 0x000fea0003800000 */
[----:B------:R-:W-:-:S13]  /*1280*/  ISETP.GT.U32.AND P0, PT, R33, 0x1, PT ;  /* 0x000000012100780c */ /* 0x000fda0003f04070 */
[----:B------:R-:W-:Y:S05]  /*1290*/  @P0 EXIT ;  /* 0x000000000000094d */ /* 0x000fea0003800000 */
.L_x_15:
[----:B------:R-:W-:-:S08]  /*12a0*/  NOP ;  /* 0x0000000000007918 */ /* 0x000fd00000000000 */
[----:B------:R-:W1:Y:S02]  /*12b0*/  USETMAXREG.TRY_ALLOC.CTAPOOL UP0, 0xe8 ;  /* 0x000000e8000079c8 */ /* 0x000e640008000600 */
[----:B-1----:R-:W-:-:S13]  /*12c0*/  PLOP3.LUT P0, PT, PT, PT, UP0, 0x80, 0x0 ;  /* 0x000000000000781c */ /* 0x002fda0003f0f008 */
[----:B------:R-:W-:Y:S05]  /*12d0*/  @!P0 BRA `(.L_x_15) ;  /* 0xfffffffc00f08947 */ /* 0x000fea000383ffff */
[----:B------:R-:W-:-:S13]  /*12e0*/  LOP3.LUT P0, RZ, R8, 0xff, RZ, 0xc0, !PT ;  /* 0x000000ff08ff7812 */ /* 0x000fda000780c0ff */
[----:B------:R-:W-:Y:S05]  /*12f0*/  @!P0 EXIT ;  /* 0x000000000000894d */ /* 0x000fea0003800000 */
[----:B------:R-:W1:Y:S01]  /*1300*/  S2UR UR4, SR_CgaCtaId ;  /* 0x00000000000479c3 */ /* 0x000e620000008800 */
[----:B------:R-:W-:Y:S01]  /*1310*/  VIADD R6, R5, 0xffffffff ;  /* 0xffffffff05067836 */ /* 0x000fe20000000000 */
[----:B------:R-:W-:Y:S01]  /*1320*/  SHF.R.S32.HI R0, RZ, 0x1f, R3 ;  /* 0x0000001fff007819 */ /* 0x000fe20000011403 */
[----:B------:R-:W-:Y:S01]  /*1330*/  UMOV UR41, 0x400 ;  /* 0x0000040000297882 */ /* 0x000fe20000000000 */
[----:B------:R-:W-:Y:S01]  /*1340*/  UISETP.LT.AND UP0, UPT, UR40, 0x1, UPT ;  /* 0x000000012800788c */ /* 0x000fe2000bf01270 */
[----:B------:R-:W-:Y:S01]  /*1350*/  LOP3.LUT R172, R16, 0x1, RZ, 0xfc, !PT ;  /* 0x0000000110ac7812 */ /* 0x000fe200078efcff */
[----:B------:R-:W-:Y:S01]  /*1360*/  USHF.L.U32 UR44, UR40, 0x1, URZ ;  /* 0x00000001282c7899 */ /* 0x000fe2000800063f */
[----:B------:R-:W-:Y:S01]  /*1370*/  R2UR UR42, R6 ;  /* 0x00000000062a72ca */ /* 0x000fe200000e0000 */
[----:B------:R-:W-:Y:S01]  /*1380*/  USEL UR43, UR40, 0x1, UP0 ;  /* 0x00000001282b7887 */ /* 0x000fe20008000000 */
[CC--:B------:R-:W-:Y:S02]  /*1390*/  LEA.HI R4, R0.reuse, R3.reuse, RZ, 0x2 ;  /* 0x0000000300047211 */ /* 0x0c0fe400078f10ff */
[----:B------:R-:W-:Y:S01]  /*13a0*/  LEA.HI R0, R0, R3, RZ, 0x5 ;  /* 0x0000000300007211 */ /* 0x000fe200078f28ff */
[----:B------:R-:W-:Y:S01]  /*13b0*/  UIADD3 UR43, -UR43, UR40, URZ ;  /* 0x000000282b2b7290 */ /* 0x000fe2000fffe13f */
[----:B------:R-:W-:-:S02]  /*13c0*/  SHF.R.S32.HI R154, RZ, 0x2, R4 ;  /* 0x00000002ff9a7819 */ /* 0x000fc40000011404 */
[----:B------:R-:W-:Y:S02]  /*13d0*/  SHF.R.S32.HI R5, RZ, 0x1f, R4 ;  /* 0x0000001fff057819 */ /* 0x000fe40000011404 */
[----:B------:R-:W-:Y:S02]  /*13e0*/  LOP3.LUT R156, R4, 0xfffffffc, RZ, 0xc0, !PT ;  /* 0xfffffffc049c7812 */ /* 0x000fe400078ec0ff */
[----:B------:R-:W-:Y:S01]  /*13f0*/  LEA.HI R5, R5, R154, RZ, 0x3 ;  /* 0x0000009a05057211 */ /* 0x000fe200078f18ff */
[----:B------:R-:W-:Y:S01]  /*1400*/  USHF.L.U32 UR42, UR42, 0x3, URZ ;  /* 0x000000032a2a7899 */ /* 0x000fe2000800063f */
[----:B------:R-:W-:Y:S01]  /*1410*/  ISETP.NE.AND P0, PT, R6, RZ, PT ;  /* 0x000000ff0600720c */ /* 0x000fe20003f05270 */
[----:B------:R-:W-:Y:S01]  /*1420*/  IMAD.IADD R156, R3, 0x1, -R156 ;  /* 0x00000001039c7824 */ /* 0x000fe200078e0a9c */
[----:B------:R-:W-:Y:S01]  /*1430*/  LOP3.LUT R5, R5, 0xfffffff8, RZ, 0xc0, !PT ;  /* 0xfffffff805057812 */ /* 0x000fe200078ec0ff */
[----:B-1----:R-:W-:Y:S01]  /*1440*/  ULEA UR41, UR4, UR41, 0x18 ;  /* 0x0000002904297291 */ /* 0x002fe2000f8ec03f */
[----:B------:R-:W-:Y:S01]  /*1450*/  SEL R173, RZ, 0x1, P0 ;  /* 0x00000001ffad7807 */ /* 0x000fe20000000000 */
[----:B------:R-:W-:Y:S01]  /*1460*/  IMAD.U32 R158, RZ, RZ, UR42 ;  /* 0x0000002aff9e7e24 */ /* 0x000fe2000f8e00ff */
[----:B------:R-:W-:Y:S01]  /*1470*/  ULDC UR4, c[0x0][0x284] ;  /* 0x0000a10000047ab9 */ /* 0x000fe20000000800 */
[----:B------:R-:W-:Y:S01]  /*1480*/  IMAD.IADD R154, R154, 0x1, -R5 ;  /* 0x000000019a9a7824 */ /* 0x000fe200078e0a05 */
[----:B------:R-:W-:Y:S01]  /*1490*/  UIADD3 UR45, UR41, 0xc0, URZ ;  /* 0x000000c0292d7890 */ /* 0x000fe2000fffe03f */
[----:B------:R-:W-:-:S02]  /*14a0*/  SHF.R.S32.HI R5, RZ, 0x5, R0 ;  /* 0x00000005ff057819 */ /* 0x000fc40000011400 */
[C---:B------:R-:W-:Y:S02]  /*14b0*/  LOP3.LUT R160, R158.reuse, 0x8, RZ, 0xc0, !PT ;  /* 0x000000089ea07812 */ /* 0x040fe400078ec0ff */
[--C-:B------:R-:W-:Y:S01]  /*14c0*/  SHF.R.S32.HI R155, RZ, 0x1f, R154.reuse ;  /* 0x0000001fff9b7819 */ /* 0x100fe2000001149a */
[C-C-:B------:R-:W-:Y:S01]  /*14d0*/  IMAD R161, R5.reuse, -0x10, -R154.reuse ;  /* 0xfffffff005a17824 */ /* 0x140fe200078e0a9a */
[----:B------:R-:W-:Y:S01]  /*14e0*/  LOP3.LUT R158, R158, 0x8, RZ, 0xc, !PT ;  /* 0x000000089e9e7812 */ /* 0x000fe200078e0cff */
[----:B------:R-:W-:Y:S01]  /*14f0*/  IMAD.U32 R157, RZ, RZ, UR45 ;  /* 0x0000002dff9d7e24 */ /* 0x000fe2000f8e00ff */
[----:B------:R-:W-:Y:S01]  /*1500*/  LOP3.LUT R160, R160, 0x18, RZ, 0x3c, !PT ;  /* 0x00000018a0a07812 */ /* 0x000fe200078e3cff */
[----:B------:R-:W-:-:S04]  /*1510*/  IMAD.WIDE R154, R5, 0x10, R154 ;  /* 0x00000010059a7825 */ /* 0x000fc800078e029a */
[----:B------:R-:W-:Y:S02]  /*1520*/  VIADD R159, R157, UR42 ;  /* 0x0000002a9d9f7c36 */ /* 0x000fe40008000000 */
[----:B------:R-:W-:-:S07]  /*1530*/  VIADD R161, R161, UR4 ;  /* 0x00000004a1a17c36 */ /* 0x000fce0008000000 */
.L_x_291:
[----:B------:R-:W-:Y:S01]  /*1540*/  SHF.L.U32 R0, R173, 0x1f, RZ ;  /* 0x0000001fad007819 */ /* 0x000fe200000006ff */
[----:B------:R-:W-:Y:S02]  /*1550*/  ULDC UR4, c[0x0][0x28c] ;  /* 0x0000a30000047ab9 */ /* 0x000fe40000000800 */
[----:B------:R-:W-:Y:S01]  /*1560*/  ISETP.LT.AND P1, PT, RZ, UR4, PT ;  /* 0x00000004ff007c0c */ /* 0x000fe2000bf21270 */
[----:B------:R-:W1:Y:S02]  /*1570*/  SYNCS.PHASECHK.TRANS64.TRYWAIT P0, [R157+UR42], R0 ;  /* 0x000000009d0075a7 */ /* 0x000e64000800016a */
[----:B-1-34-:R-:W-:Y:S10]  /*1580*/  @!P0 BRA `(.L_x_16) ;  /* 0x000000a000248947 */ /* 0x01aff40003800000 */
.L_x_320:
[----:B------:R-:W-:Y:S05]  /*1590*/  @P1 BRA `(.L_x_17) ;  /* 0x0000000000401947 */ /* 0x000fea0003800000 */
[----:B-1----:R-:W-:Y:S01]  /*15a0*/  MOV R0, 0x0 ;  /* 0x0000000000007802 */ /* 0x002fe20000000f00 */
[----:B------:R-:W-:Y:S01]  /*15b0*/  ULDC.64 UR4, c[0x4][0x68] ;  /* 0x01001a0000047ab9 */ /* 0x000fe20000000a00 */
[----:B------:R-:W-:Y:S01]  /*15c0*/  ULDC.64 UR6, c[0x4][0x8] ;  /* 0x0100020000067ab9 */ /* 0x000fe20000000a00 */
[----:B------:R-:W-:Y:S01]  /*15d0*/  IMAD.U32 R4, RZ, RZ, UR4 ;  /* 0x00000004ff047e24 */ /* 0x000fe2000f8e00ff */
[----:B------:R1:W2:Y:S01]  /*15e0*/  LDC.64 R14, c[0x4][R0] ;  /* 0x01000000000e7b82 */ /* 0x0002a20000000a00 */
[----:B------:R-:W-:Y:S01]  /*15f0*/  IMAD.U32 R5, RZ, RZ, UR5 ;  /* 0x00000005ff057e24 */ /* 0x000fe2000f8e00ff */
[----:B------:R-:W-:Y:S01]  /*1600*/  ULDC.64 UR4, c[0x4][0x70] ;  /* 0x01001c0000047ab9 */ /* 0x000fe20000000a00 */
[----:B------:R-:W-:Y:S02]  /*1610*/  IMAD.U32 R10, RZ, RZ, UR6 ;  /* 0x00000006ff0a7e24 */ /* 0x000fe4000f8e00ff */
[----:B------:R-:W-:Y:S02]  /*1620*/  IMAD.U32 R6, RZ, RZ, UR4 ;  /* 0x00000004ff067e24 */ /* 0x000fe4000f8e00ff */
[----:B------:R-:W-:-:S02]  /*1630*/  IMAD.U32 R7, RZ, RZ, UR5 ;  /* 0x00000005ff077e24 */ /* 0x000fc4000f8e00ff */
[----:B------:R-:W-:Y:S02]  /*1640*/  IMAD.U32 R11, RZ, RZ, UR7 ;  /* 0x00000007ff0b7e24 */ /* 0x000fe4000f8e00ff */
[----:B------:R-:W-:Y:S02]  /*1650*/  IMAD.MOV.U32 R8, RZ, RZ, 0x1e1 ;  /* 0x000001e1ff087424 */ /* 0x000fe400078e00ff */
[----:B0-----:R-:W-:Y:S02]  /*1660*/  IMAD.MOV.U32 R12, RZ, RZ, 0x1 ;  /* 0x00000001ff0c7424 */ /* 0x001fe400078e00ff */
[----:B-1----:R-:W-:-:S07]  /*1670*/  IMAD.MOV.U32 R13, RZ, RZ, RZ ;  /* 0x000000ffff0d7224 */ /* 0x002fce00078e00ff */
[----:B------:R-:W-:-:S07]  /*1680*/  LEPC R20, `(.L_x_17) ;  /* 0x000000001014794e */ /* 0x000fce0000000000 */
[----:B--2--5:R-:W-:Y:S05]  /*1690*/  CALL.ABS.NOINC R14 ;  /* 0x000000000e007343 */ /* 0x024fea0003c00000 */
.L_x_17:
[----:B------:R-:W-:-:S13]  /*16a0*/  ISETP.NE.AND P0, PT, R172, 0x3, PT ;  /* 0x00000003ac00780c */ /* 0x000fda0003f05270 */
[----:B------:R-:W-:Y:S05]  /*16b0*/  @!P0 BRA `(.L_x_18) ;  /* 0x0000000000048947 */ /* 0x000fea0003800000 */
[----:B------:R-:W-:Y:S01]  /*16c0*/  BPT.TRAP 0x1 ;  /* 0x000000040000795c */ /* 0x000fe20000300000 */
.L_x_18:
[----:B------:R-:W-:Y:S02]  /*16d0*/  IMAD.U32 R3, RZ, RZ, UR39 ;  /* 0x00000027ff037e24 */ /* 0x000fe4000f8e00ff */
[----:B-1----:R-:W-:-:S03]  /*16e0*/  IMAD.U32 R0, RZ, RZ, UR38 ;  /* 0x00000026ff007e24 */ /* 0x002fc6000f8e00ff */
[----:B------:R-:W-:Y:S02]  /*16f0*/  LEA R3, R3, UR41, 0x3 ;  /* 0x0000002903037c11 */ /* 0x000fe4000f8e18ff */
[----:B------:R-:W-:-:S04]  /*1700*/  SHF.L.U32 R0, R0, 0x1f, RZ ;  /* 0x0000001f00007819 */ /* 0x000fc800000006ff */
[----:B------:R1:W2:Y:S01]  /*1710*/  SYNCS.PHASECHK.TRANS64.TRYWAIT P1, [R3+URZ], R0 ;  /* 0x00000000030075a7 */ /* 0x0002a2000802017f */
[----:B------:R-:W-:Y:S05]  /*1720*/  @!P0 BRA `(.L_x_19) ;  /* 0x0000000000048947 */ /* 0x000fea0003800000 */
[----:B------:R-:W-:Y:S01]  /*1730*/  BPT.TRAP 0x1 ;  /* 0x000000040000795c */ /* 0x000fe20000300000 */
.L_x_19:
[----:B------:R-:W-:-:S05]  /*1740*/  IMAD.U32 R4, RZ, RZ, UR43 ;  /* 0x0000002bff047e24 */ /* 0x000fca000f8e00ff */
[----:B------:R-:W-:Y:S01]  /*1750*/  ISETP.GE.AND P2, PT, R4, 0x1, PT ;  /* 0x000000010400780c */ /* 0x000fe20003f46270 */
[----:B--2---:R-:W-:-:S12]  /*1760*/  @P1 BRA `(.L_x_20) ;  /* 0x0000000000081947 */ /* 0x004fd80003800000 */
[----:B------:R-:W2:Y:S02]  /*1770*/  SYNCS.PHASECHK.TRANS64.TRYWAIT P1, [R3+URZ], R0 ;  /* 0x00000000030075a7 */ /* 0x000ea4000802017f */
[----:B--2---:R-:W-:Y:S05]  /*1780*/  @!P1 BRA `(.L_x_21) ;  /* 0x0000009c00b89947 */ /* 0x004fea0003800000 */
.L_x_20:
[----:B------:R-:W-:Y:S05]  /*1790*/  WARPSYNC.ALL ;  /* 0x0000000000007948 */ /* 0x000fea0003800000 */
[----:B------:R-:W-:Y:S01]  /*17a0*/  UIADD3 UR4, UR41, 0x180, URZ ;  /* 0x0000018029047890 */ /* 0x000fe2000fffe03f */
[----:B------:R-:W-:Y:S01]  /*17b0*/  WARPGROUP.ARRIVE ;  /* 0x00000000000079c5 */ /* 0x000fe20000000000 */
[----:B------:R-:W-:Y:S02]  /*17c0*/  UIADD3 UR5, UR41, 0xb180, URZ ;  /* 0x0000b18029057890 */ /* 0x000fe4000fffe03f */
[----:B------:R-:W-:Y:S02]  /*17d0*/  USHF.R.U32.HI UR4, URZ, 0x4, UR4 ;  /* 0x000000043f047899 */ /* 0x000fe40008011604 */
[----:B------:R-:W-:-:S02]  /*17e0*/  USHF.R.U32.HI UR5, URZ, 0x4, UR5 ;  /* 0x000000043f057899 */ /* 0x000fc40008011605 */
[----:B------:R-:W-:Y:S02]  /*17f0*/  ULOP3.LUT UR4, UR4, 0x3fff, URZ, 0xc0, !UPT ;  /* 0x00003fff04047892 */ /* 0x000fe4000f8ec03f */
[----:B------:R-:W-:Y:S02]  /*1800*/  ULOP3.LUT UR5, UR5, 0x3fff, URZ, 0xc0, !UPT ;  /* 0x00003fff05057892 */ /* 0x000fe4000f8ec03f */
[----:B------:R-:W-:Y:S02]  /*1810*/  ULOP3.LUT UR11, UR4, 0x10000, URZ, 0xfc, !UPT ;  /* 0x00010000040b7892 */ /* 0x000fe4000f8efc3f */
[----:B------:R-:W-:Y:S02]  /*1820*/  ULOP3.LUT UR10, UR5, 0x10000, URZ, 0xfc, !UPT ;  /* 0x00010000050a7892 */ /* 0x000fe4000f8efc3f */
[----:B------:R-:W-:Y:S02]  /*1830*/  ULEA UR4, UR39, UR11, 0x8 ;  /* 0x0000000b27047291 */ /* 0x000fe4000f8e403f */
[----:B------:R-:W-:Y:S01]  /*1840*/  ULEA UR6, UR39, UR10, 0xa ;  /* 0x0000000a27067291 */ /* 0x000fe2000f8e503f */
[----:B------:R-:W-:Y:S01]  /*1850*/  UMOV UR5, 0x80000020 ;  /* 0x8000002000057882 */ /* 0x000fe20000000000 */
[----:B------:R-:W-:-:S07]  /*1860*/  UMOV UR7, 0x80000020 ;  /* 0x8000002000077882 */ /* 0x000fce0000000000 */
[----:B------:R-:W-:Y:S01]  /*1870*/  HGMMA.64x256x16.F32 R24, gdesc[UR4], RZ, !UPT, gsb0 ;  /* 0x03e00000041879f0 */ /* 0x000fe2000c0008ff */
[----:B------:R-:W-:Y:S02]  /*1880*/  UIADD3 UR4, UR4, 0x2, URZ ;  /* 0x0000000204047890 */ /* 0x000fe4000fffe03f */
[----:B------:R-:W-:Y:S01]  /*1890*/  UIADD3 UR6, UR6, 0x2, URZ ;  /* 0x0000000206067890 */ /* 0x000fe2000fffe03f */
[----:B------:R-:W-:Y:S01]  /*18a0*/  UMOV UR5, 0x80000020 ;  /* 0x8000002000057882 */ /* 0x000fe20000000000 */
[----:B------:R-:W-:Y:S01]  /*18b0*/  UMOV UR7, 0x80000020 ;  /* 0x8000002000077882 */ /* 0x000fe20000000000 */
[----:B------:R-:W-:Y:S02]  /*18c0*/  WARPGROUP.DEPBAR.LE gsb0, 0x0 ;  /* 0x00008000000079c5 */ /* 0x000fe40000010000 */
[----:B------:R-:W-:-:S15]  /*18d0*/  WARPGROUP.ARRIVE ;  /* 0x00000000000079c5 */ /* 0x000fde0000000000 */
[----:B------:R-:W-:-:S05]  /*18e0*/  NOP ;  /* 0x0000000000007918 */ /* 0x000fca0000000000 */
[----:B------:R-:W-:Y:S03]  /*18f0*/  HGMMA.64x256x16.F32 R24, gdesc[UR4], R24, gsb0 ;  /* 0x03e00000041879f0 */ /* 0x000fe60008000818 */
[----:B------:R-:W-:Y:S02]  /*1900*/  WARPGROUP.DEPBAR.LE gsb0, 0x0 ;  /* 0x00008000000079c5 */ /* 0x000fe40000010000 */
[----:B------:R-:W-:Y:S05]  /*1910*/  @!P2 BRA `(.L_x_22) ;  /* 0x0000000000d4a947 */ /* 0x000fea0003800000 */
[----:B------:R-:W-:Y:S01]  /*1920*/  UIADD3 UR4, UR39, 0x1, URZ ;  /* 0x0000000127047890 */ /* 0x000fe2000fffe03f */
[----:B-12---:R-:W-:Y:S01]  /*1930*/  IMAD.U32 R0, RZ, RZ, UR43 ;  /* 0x0000002bff007e24 */ /* 0x006fe2000f8e00ff */
[----:B------:R-:W-:Y:S02]  /*1940*/  UMOV UR9, UR39 ;  /* 0x0000002700097c82 */ /* 0x000fe40008000000 */
[----:B------:R-:W-:-:S04]  /*1950*/  UISETP.NE.AND UP0, UPT, UR4, 0xb, UPT ;  /* 0x0000000b0400788c */ /* 0x000fc8000bf05270 */
[----:B------:R-:W-:Y:S02]  /*1960*/  USEL UR5, URZ, 0x1, UP0 ;  /* 0x000000013f057887 */ /* 0x000fe40008000000 */
[----:B------:R-:W-:Y:S02]  /*1970*/  USEL UR8, UR4, URZ, UP0 ;  /* 0x0000003f04087287 */ /* 0x000fe40008000000 */
[----:B------:R-:W-:-:S06]  /*1980*/  ULOP3.LUT UR5, UR38, UR5, URZ, 0x3c, !UPT ;  /* 0x0000000526057292 */ /* 0x000fcc000f8e3c3f */
[----:B------:R-:W-:-:S07]  /*1990*/  IMAD.U32 R5, RZ, RZ, UR5 ;  /* 0x00000005ff057e24 */ /* 0x000fce000f8e00ff */
.L_x_29:
[----:B-12---:R-:W-:Y:S05]  /*19a0*/  @!P0 BRA `(.L_x_23) ;  /* 0x0000000000048947 */ /* 0x006fea0003800000 */
[----:B------:R-:W-:Y:S01]  /*19b0*/  BPT.TRAP 0x1 ;  /* 0x000000040000795c */ /* 0x000fe20000300000 */
.L_x_23:
[----:B------:R-:W-:Y:S01]  /*19c0*/  ULEA UR4, UR8, UR41, 0x3 ;  /* 0x0000002908047291 */ /* 0x000fe2000f8e183f */
[----:B------:R-:W-:-:S08]  /*19d0*/  SHF.L.U32 R3, R5, 0x1f, RZ ;  /* 0x0000001f05037819 */ /* 0x000fd000000006ff */
[----:B------:R1:W2:Y:S01]  /*19e0*/  SYNCS.PHASECHK.TRANS64.TRYWAIT P1, [UR4], R3 ;  /* 0x00000003ff0075a7 */ /* 0x0002a20008020144 */
[----:B------:R-:W-:Y:S05]  /*19f0*/  @!P0 BRA `(.L_x_24) ;  /* 0x0000000000048947 */ /* 0x000fea0003800000 */
[----:B------:R-:W-:Y:S01]  /*1a00*/  BPT.TRAP 0x1 ;  /* 0x000000040000795c */ /* 0x000fe20000300000 */
.L_x_24:
[----:B--2---:R-:W-:Y:S05]  /*1a10*/  @P1 BRA `(.L_x_25) ;  /* 0x0000000000081947 */ /* 0x004fea0003800000 */
[----:B------:R-:W2:Y:S02]  /*1a20*/  SYNCS.PHASECHK.TRANS64.TRYWAIT P1, [UR4], R3 ;  /* 0x00000003ff0075a7 */ /* 0x000ea40008020144 */
[----:B--2---:R-:W-:Y:S05]  /*1a30*/  @!P1 BRA `(.L_x_26) ;  /* 0x0000009c00209947 */ /* 0x004fea0003800000 */
.L_x_25:
[----:B------:R-:W-:Y:S01]  /*1a40*/  ULEA UR4, UR8, UR11, 0x8 ;  /* 0x0000000b08047291 */ /* 0x000fe2000f8e403f */
[----:B------:R-:W-:Y:S01]  /*1a50*/  WARPGROUP.ARRIVE ;  /* 0x00000000000079c5 */ /* 0x000fe20000000000 */
[----:B------:R-:W-:Y:S01]  /*1a60*/  ULEA UR6, UR8, UR10, 0xa ;  /* 0x0000000a08067291 */ /* 0x000fe2000f8e503f */
[----:B------:R-:W-:Y:S01]  /*1a70*/  UMOV UR5, 0x80000020 ;  /* 0x8000002000057882 */ /* 0x000fe20000000000 */
[----:B------:R-:W-:-:S07]  /*1a80*/  UMOV UR7, 0x80000020 ;  /* 0x8000002000077882 */ /* 0x000fce0000000000 */
[----:B------:R-:W-:Y:S01]  /*1a90*/  HGMMA.64x256x16.F32 R24, gdesc[UR4], R24, gsb0 ;  /* 0x03e00000041879f0 */ /* 0x000fe20008000818 */
        /* <DEDUP_REMOVED lines=10> */
[----:B------:R-:W-:Y:S01]  /*1b40*/  BPT.TRAP 0x1 ;  /* 0x000000040000795c */ /* 0x000fe20000300000 */
.L_x_27:
[----:B------:R-:W-:Y:S01]  /*1b50*/  ULEA UR4, UR9, UR41, 0x3 ;  /* 0x0000002909047291 */ /* 0x000fe2000f8e183f */
[----:B------:R-:W-:-:S03]  /*1b60*/  ISETP.GT.U32.AND P1, PT, R16, 0x1, PT ;  /* 0x000000011000780c */ /* 0x000fc60003f24070 */
[----:B------:R-:W-:-:S04]  /*1b70*/  UIADD3 UR4, UR4, 0x58, URZ ;  /* 0x0000005804047890 */ /* 0x000fc8000fffe03f */
[----:B------:R-:W-:-:S09]  /*1b80*/  UPRMT UR4, URZ, 0x654, UR4 ;  /* 0x000006543f047896 */ /* 0x000fd20008000004 */
[----:B------:R-:W-:Y:S01]  /*1b90*/  SYNCS.ARRIVE.TRANS64.RED.A1T0 RZ, [UR4], RZ ;  /* 0x000000ffffff79a7 */ /* 0x000fe20008100404 */
[----:B------:R-:W-:Y:S05]  /*1ba0*/  @P1 BRA `(.L_x_28) ;  /* 0x0000000000041947 */ /* 0x000fea0003800000 */
[----:B------:R-:W-:Y:S01]  /*1bb0*/  BPT.TRAP 0x1 ;  /* 0x000000040000795c */ /* 0x000fe20000300000 */
.L_x_28:
[----:B------:R-:W-:Y:S01]  /*1bc0*/  UIADD3 UR8, UR8, 0x1, URZ ;  /* 0x0000000108087890 */ /* 0x000fe2000fffe03f */
[C---:B------:R-:W-:Y:S01]  /*1bd0*/  ISETP.GT.AND P1, PT, R0.reuse, 0x1, PT ;  /* 0x000000010000780c */ /* 0x040fe20003f24270 */
[----:B------:R-:W-:Y:S01]  /*1be0*/  UIADD3 UR9, UR9, 0x1, URZ ;  /* 0x0000000109097890 */ /* 0x000fe2000fffe03f */
[----:B------:R-:W-:Y:S01]  /*1bf0*/  VIADD R0, R0, 0xffffffff ;  /* 0xffffffff00007836 */ /* 0x000fe20000000000 */
[----:B------:R-:W-:Y:S02]  /*1c00*/  UISETP.NE.AND UP0, UPT, UR8, 0xb, UPT ;  /* 0x0000000b0800788c */ /* 0x000fe4000bf05270 */
[----:B------:R-:W-:Y:S02]  /*1c10*/  UISETP.NE.AND UP1, UPT, UR9, 0xb, UPT ;  /* 0x0000000b0900788c */ /* 0x000fe4000bf25270 */
[----:B------:R-:W-:Y:S02]  /*1c20*/  USEL UR4, URZ, 0x1, UP0 ;  /* 0x000000013f047887 */ /* 0x000fe40008000000 */
[----:B------:R-:W-:-:S02]  /*1c30*/  USEL UR8, UR8, URZ, UP0 ;  /* 0x0000003f08087287 */ /* 0x000fc40008000000 */
[----:B------:R-:W-:Y:S02]  /*1c40*/  USEL UR9, UR9, URZ, UP1 ;  /* 0x0000003f09097287 */ /* 0x000fe40008800000 */
[----:B------:R-:W-:Y:S01]  /*1c50*/  LOP3.LUT R5, R5, UR4, RZ, 0x3c, !PT ;  /* 0x0000000405057c12 */ /* 0x000fe2000f8e3cff */
[----:B------:R-:W-:Y:S09]  /*1c60*/  @P1 BRA `(.L_x_29) ;  /* 0xfffffffc004c1947 */ /* 0x000ff2000383ffff */
.L_x_22:
[----:B-12---:R-:W1:Y:S01]  /*1c70*/  LDC R0, c[0x0][0x28c] ;  /* 0x0000a300ff007b82 */ /* 0x006e620000000800 */
[----:B------:R2:W-:Y:S01]  /*1c80*/  SYNCS.ARRIVE.TRANS64.A1T0 RZ, [R158+UR45], RZ ;  /* 0x000000ff9eff79a7 */ /* 0x0005e2000810002d */
[----:B-1----:R-:W-:-:S13]  /*1c90*/  ISETP.GE.AND P1, PT, R0, 0x1, PT ;  /* 0x000000010000780c */ /* 0x002fda0003f26270 */
[----:B--2---:R-:W-:Y:S05]  /*1ca0*/  @!P1 BRA `(.L_x_30) ;  /* 0x0000000000349947 */ /* 0x004fea0003800000 */
[----:B------:R-:W-:Y:S05]  /*1cb0*/  @!P0 BRA `(.L_x_31) ;  /* 0x0000000000048947 */ /* 0x000fea0003800000 */
[----:B------:R-:W-:Y:S01]  /*1cc0*/  BPT.TRAP 0x1 ;  /* 0x000000040000795c */ /* 0x000fe20000300000 */
.L_x_31:
[----:B------:R-:W-:Y:S01]  /*1cd0*/  UIADD3 UR6, UR43, UR39, URZ ;  /* 0x000000272b067290 */ /* 0x000fe2000fffe03f */
[----:B------:R-:W-:-:S03]  /*1ce0*/  ISETP.GT.U32.AND P0, PT, R16, 0x1, PT ;  /* 0x000000011000780c */ /* 0x000fc60003f04070 */
[----:B------:R-:W-:-:S04]  /*1cf0*/  UIMAD.WIDE.U32 UR4, UR6, -0x45d1745d, URZ ;  /* 0xba2e8ba3060478a5 */ /* 0x000fc8000f8e003f */
[----:B------:R-:W-:-:S04]  /*1d00*/  USHF.R.U32.HI UR4, URZ, 0x3, UR5 ;  /* 0x000000033f047899 */ /* 0x000fc80008011605 */
[----:B------:R-:W-:-:S04]  /*1d10*/  UIMAD UR6, UR4, -0xb, UR6 ;  /* 0xfffffff5040678a4 */ /* 0x000fc8000f8e0206 */
[----:B------:R-:W-:-:S04]  /*1d20*/  ULEA UR6, UR6, UR41, 0x3 ;  /* 0x0000002906067291 */ /* 0x000fc8000f8e183f */
[----:B------:R-:W-:-:S04]  /*1d30*/  UIADD3 UR6, UR6, 0x58, URZ ;  /* 0x0000005806067890 */ /* 0x000fc8000fffe03f */
[----:B------:R-:W-:-:S09]  /*1d40*/  UPRMT UR6, URZ, 0x654, UR6 ;  /* 0x000006543f067896 */ /* 0x000fd20008000006 */
[----:B------:R-:W-:Y:S01]  /*1d50*/  SYNCS.ARRIVE.TRANS64.RED.A1T0 RZ, [UR6], RZ ;  /* 0x000000ffffff79a7 */ /* 0x000fe20008100406 */
[----:B------:R-:W-:Y:S05]  /*1d60*/  @P0 BRA `(.L_x_30) ;  /* 0x0000000000040947 */ /* 0x000fea0003800000 */
[----:B------:R-:W-:Y:S01]  /*1d70*/  BPT.TRAP 0x1 ;  /* 0x000000040000795c */ /* 0x000fe20000300000 */
.L_x_30:
[----:B------:R-:W-:Y:S01]  /*1d80*/  SHF.L.U32 R0, R173, 0x1f, RZ ;  /* 0x0000001fad007819 */ /* 0x000fe200000006ff */
[----:B------:R-:W-:Y:S01]  /*1d90*/  UIADD3 UR39, UR44, UR39, URZ ;  /* 0x000000272c277290 */ /* 0x000fe2000fffe03f */
[----:B------:R-:W1:Y:S01]  /*1da0*/  LDC R15, c[0x0][0x288] ;  /* 0x0000a200ff0f7b82 */ /* 0x000e620000000800 */
[----:B------:R-:W-:Y:S01]  /*1db0*/  UISETP.GE.U32.AND UP1, UPT, UR44, 0xb, UPT ;  /* 0x0000000b2c00788c */ /* 0x000fe2000bf26070 */
[----:B------:R-:W-:Y:S01]  /*1dc0*/  IMAD.SHL.U32 R8, R156, 0x2, RZ ;  /* 0x000000029c087824 */ /* 0x000fe200078e00ff */
[----:B------:R-:W-:Y:S02]  /*1dd0*/  UISETP.GT.U32.AND UP0, UPT, UR39, 0xa, UPT ;  /* 0x0000000a2700788c */ /* 0x000fe4000bf04070 */
[----:B------:R-:W-:Y:S02]  /*1de0*/  UIMAD.WIDE.U32 UR4, UR39, -0x45d1745d, URZ ;  /* 0xba2e8ba3270478a5 */ /* 0x000fe4000f8e003f */
[----:B------:R-:W-:Y:S01]  /*1df0*/  UISETP.LT.U32.AND UP0, UPT, UR44, 0xb, UP0 ;  /* 0x0000000b2c00788c */ /* 0x000fe20008701070 */
[----:B------:R-:W2:Y:S01]  /*1e00*/  SYNCS.PHASECHK.TRANS64.TRYWAIT P0, [R157+UR42+0x10], R0 ;  /* 0x000010009d0075a7 */ /* 0x000ea2000800016a */
[----:B------:R-:W-:Y:S01]  /*1e10*/  USHF.R.U32.HI UR4, URZ, 0x3, UR5 ;  /* 0x000000033f047899 */ /* 0x000fe20008011605 */
[----:B------:R-:W-:Y:S01]  /*1e20*/  SHF.R.S32.HI R9, RZ, 0x1f, R8 ;  /* 0x0000001fff097819 */ /* 0x000fe20000011408 */
[----:B------:R-:W-:-:S02]  /*1e30*/  USEL UR6, URZ, 0x1, !UP0 ;  /* 0x000000013f067887 */ /* 0x000fc4000c000000 */
[----:B------:R-:W-:Y:S02]  /*1e40*/  UIMAD UR39, UR4, -0xb, UR39 ;  /* 0xfffffff5042778a4 */ /* 0x000fe4000f8e0227 */
[----:B------:R-:W-:-:S04]  /*1e50*/  ULOP3.LUT UR38, UR38, UR6, URZ, 0x3c, !UPT ;  /* 0x0000000626267292 */ /* 0x000fc8000f8e3c3f */
[----:B------:R-:W-:Y:S01]  /*1e60*/  @UP1 ULOP3.LUT UR38, UR38, 0x1, UR4, 0x78, !UPT ;  /* 0x0000000126261892 */ /* 0x000fe2000f8e7804 */
[----:B-12---:R-:W-:Y:S11]  /*1e70*/  @!P0 BRA `(.L_x_32) ;  /* 0x0000009800288947 */ /* 0x006ff60003800000 */
.L_x_321:
[----:B------:R-:W-:Y:S01]  /*1e80*/  IMAD.SHL.U32 R14, R19, 0x40, RZ ;  /* 0x00000040130e7824 */ /* 0x000fe200078e00ff */
[----:B------:R-:W-:Y:S01]  /*1e90*/  ULDC UR6, c[0x0][0x284] ;  /* 0x0000a10000067ab9 */ /* 0x000fe20000000800 */
[----:B0-----:R-:W-:Y:S01]  /*1ea0*/  IMAD.SHL.U32 R12, R22, 0x100, RZ ;  /* 0x00000100160c7824 */ /* 0x001fe200078e00ff */
[----:B------:R-:W-:Y:S01]  /*1eb0*/  SHF.R.S32.HI R165, RZ, 0x1f, R2 ;  /* 0x0000001fffa57819 */ /* 0x000fe20000011402 */
[----:B------:R-:W-:Y:S01]  /*1ec0*/  ULDC.64 UR4, c[0x0][0x5d0] ;  /* 0x0001740000047ab9 */ /* 0x000fe20000000a00 */
[----:B------:R-:W-:Y:S01]  /*1ed0*/  ISETP.GE.AND P0, PT, R14, UR6, PT ;  /* 0x000000060e007c0c */ /* 0x000fe2000bf06270 */
[----:B------:R-:W-:Y:S01]  /*1ee0*/  IMAD.WIDE.U32 R4, R2, UR4, R8 ;  /* 0x0000000402047c25 */ /* 0x000fe2000f8e0008 */
[----:B------:R-:W-:Y:S02]  /*1ef0*/  SHF.R.S32.HI R13, RZ, 0x1f, R12 ;  /* 0x0000001fff0d7819 */ /* 0x000fe4000001140c */
[C---:B------:R-:W-:Y:S01]  /*1f00*/  ISETP.GE.OR P0, PT, R12.reuse, R15, P0 ;  /* 0x0000000f0c00720c */ /* 0x040fe20000706670 */
[----:B------:R-:W-:Y:S01]  /*1f10*/  IMAD R3, R165, UR4, RZ ;  /* 0x00000004a5037c24 */ /* 0x000fe2000f8e02ff */
[----:B------:R-:W-:-:S03]  /*1f20*/  IADD3 R6, P1, R12, R4, RZ ;  /* 0x000000040c067210 */ /* 0x000fc60007f3e0ff */
[----:B------:R-:W-:-:S05]  /*1f30*/  IMAD R3, R2, UR5, R3 ;  /* 0x0000000502037c24 */ /* 0x000fca000f8e0203 */
[----:B------:R-:W-:-:S03]  /*1f40*/  IADD3.X R7, R13, R5, R3, P1, !PT ;  /* 0x000000050d077210 */ /* 0x000fc60000ffe403 */
[----:B------:R-:W-:Y:S05]  /*1f50*/  @P0 BRA `(.L_x_33) ;  /* 0x0000007c000c0947 */ /* 0x000fea0003800000 */
[----:B------:R-:W0:Y:S01]  /*1f60*/  LDC.64 R10, c[0x0][0x5c8] ;  /* 0x00017200ff0a7b82 */ /* 0x000e220000000a00 */
[----:B-----5:R-:W-:Y:S01]  /*1f70*/  FSETP.NEU.AND P0, PT, R152, RZ, PT ;  /* 0x000000ff9800720b */ /* 0x020fe20003f0d000 */
[----:B------:R-:W-:Y:S01]  /*1f80*/  IMAD R3, R156, -0x2, R15 ;  /* 0xfffffffe9c037824 */ /* 0x000fe200078e020f */
[----:B------:R-:W-:Y:S01]  /*1f90*/  BSSY B0, `(.L_x_33) ;  /* 0x00007bf000007945 */ /* 0x000fe20003800000 */
[----:B------:R-:W-:-:S04]  /*1fa0*/  IMAD.WIDE R162, R19, 0x40, R154 ;  /* 0x0000004013a27825 */ /* 0x000fc800078e029a */
[----:B-1----:R-:W-:Y:S02]  /*1fb0*/  IMAD.IADD R0, R3, 0x1, -R12 ;  /* 0x0000000103007824 */ /* 0x002fe400078e0a0c */
[----:B------:R-:W-:-:S03]  /*1fc0*/  IMAD.IADD R3, R161, 0x1, -R14 ;  /* 0x00000001a1037824 */ /* 0x000fc600078e0a0e */
[----:B------:R-:W-:-:S04]  /*1fd0*/  ISETP.GT.AND P2, PT, R0, RZ, PT ;  /* 0x000000ff0000720c */ /* 0x000fc80003f44270 */
[----:B------:R-:W-:Y:S01]  /*1fe0*/  ISETP.GT.AND P1, PT, R3, RZ, P2 ;  /* 0x000000ff0300720c */ /* 0x000fe20001724270 */
[-C--:B0-----:R-:W-:Y:S02]  /*1ff0*/  IMAD R4, R163, R10.reuse, RZ ;  /* 0x0000000aa3047224 */ /* 0x081fe400078e02ff */
[----:B------:R-:W-:-:S04]  /*2000*/  IMAD.WIDE.U32 R6, R162, R10, R6 ;  /* 0x0000000aa2067225 */ /* 0x000fc800078e0006 */
[----:B------:R-:W-:-:S04]  /*2010*/  IMAD R5, R162, R11, R4 ;  /* 0x0000000ba2057224 */ /* 0x000fc800078e0204 */
[----:B------:R-:W-:Y:S01]  /*2020*/  IMAD.IADD R179, R7, 0x1, R5 ;  /* 0x0000000107b37824 */ /* 0x000fe200078e0205 */
[----:B------:R-:W-:Y:S06]  /*2030*/  @!P0 BRA `(.L_x_34) ;  /* 0x0000005400a08947 */ /* 0x000fec0003800000 */
[----:B------:R-:W0:Y:S01]  /*2040*/  LDC.64 R20, c[0x0][0x5b8] ;  /* 0x00016e00ff147b82 */ /* 0x000e220000000a00 */
[----:B------:R-:W-:-:S07]  /*2050*/  ULDC.64 UR4, c[0x0][0x5c0] ;  /* 0x0001700000047ab9 */ /* 0x000fce0000000a00 */
[----:B------:R-:W1:Y:S08]  /*2060*/  LDC.64 R166, c[0x0][0x5b0] ;  /* 0x00016c00ffa67b82 */ /* 0x000e700000000a00 */
[----:B------:R-:W2:Y:S01]  /*2070*/  LDC.64 R14, c[0x0][0x5a8] ;  /* 0x00016a00ff0e7b82 */ /* 0x000ea20000000a00 */
[-C--:B0-----:R-:W-:Y:S02]  /*2080*/  IMAD R7, R165, R20.reuse, RZ ;  /* 0x00000014a5077224 */ /* 0x081fe400078e02ff */
[----:B------:R-:W-:-:S04]  /*2090*/  IMAD.WIDE.U32 R4, R2, R20, R8 ;  /* 0x0000001402047225 */ /* 0x000fc800078e0008 */
[----:B------:R-:W-:Y:S01]  /*20a0*/  IMAD R175, R2, R21, R7 ;  /* 0x0000001502af7224 */ /* 0x000fe200078e0207 */
[----:B------:R-:W-:Y:S01]  /*20b0*/  IADD3 R164, P0, R12, R4, RZ ;  /* 0x000000040ca47210 */ /* 0x000fe20007f1e0ff */
[----:B-1----:R-:W-:-:S03]  /*20c0*/  IMAD R4, R163, R166, RZ ;  /* 0x000000a6a3047224 */ /* 0x002fc600078e02ff */
[----:B------:R-:W-:Y:S01]  /*20d0*/  IADD3.X R165, R13, R5, R175, P0, !PT ;  /* 0x000000050da57210 */ /* 0x000fe200007fe4af */
[C---:B------:R-:W-:Y:S02]  /*20e0*/  IMAD R177, R162.reuse, R167, R4 ;  /* 0x000000a7a2b17224 */ /* 0x040fe400078e0204 */
[----:B------:R-:W-:-:S04]  /*20f0*/  IMAD.WIDE.U32 R4, R162, R166, R164 ;  /* 0x000000a6a2047225 */ /* 0x000fc800078e00a4 */
[----:B------:R-:W-:Y:S01]  /*2100*/  IMAD.IADD R5, R5, 0x1, R177 ;  /* 0x0000000105057824 */ /* 0x000fe200078e02b1 */
[----:B--2---:R-:W-:-:S04]  /*2110*/  LEA R168, P0, R4, R14, 0x1 ;  /* 0x0000000e04a87211 */ /* 0x004fc800078008ff */
[----:B------:R-:W-:-:S05]  /*2120*/  LEA.HI.X R169, R4, R15, R5, 0x1, P0 ;  /* 0x0000000f04a97211 */ /* 0x000fca00000f0c05 */
[----:B------:R0:W2:Y:S01]  /*2130*/  @P1 LDG.E.LTC128B.U16 R19, desc[UR36][R168.64] ;  /* 0x00000024a8131981 */ /* 0x0000a2000c1e1520 */
[----:B------:R-:W-:Y:S01]  /*2140*/  IMAD.WIDE.U32 R4, R162, R166, R12 ;  /* 0x000000a6a2047225 */ /* 0x000fe200078e000c */
[----:B------:R-:W-:Y:S02]  /*2150*/  BSSY B1, `(.L_x_35) ;  /* 0x0000014000017945 */ /* 0x000fe40003800000 */
[----:B------:R-:W-:-:S04]  /*2160*/  IADD3 R170, P0, R8, R4, RZ ;  /* 0x0000000408aa7210 */ /* 0x000fc80007f1e0ff */
[----:B------:R-:W-:Y:S01]  /*2170*/  IADD3.X R171, R9, R177, R5, P0, !PT ;  /* 0x000000b109ab7210 */ /* 0x000fe200007fe405 */
[----:B0-----:R-:W-:Y:S01]  /*2180*/  IMAD.SHL.U32 R168, R166, 0x8, RZ ;  /* 0x00000008a6a87824 */ /* 0x001fe200078e00ff */
[----:B------:R-:W-:Y:S02]  /*2190*/  LEA R4, P0, R6, UR4, 0x1 ;  /* 0x0000000406047c11 */ /* 0x000fe4000f8008ff */
[----:B------:R-:W-:Y:S01]  /*21a0*/  SHF.L.U64.HI R169, R166, 0x3, R167 ;  /* 0x00000003a6a97819 */ /* 0x000fe200000102a7 */
[----:B------:R-:W-:Y:S01]  /*21b0*/  IMAD.WIDE.U32 R170, R2, R20, R170 ;  /* 0x0000001402aa7225 */ /* 0x000fe200078e00aa */
[----:B------:R-:W-:Y:S02]  /*21c0*/  LEA.HI.X R5, R6, UR5, R179, 0x1, P0 ;  /* 0x0000000506057c11 */ /* 0x000fe400080f0cb3 */
[----:B------:R-:W-:Y:S02]  /*21d0*/  ISETP.GT.AND P0, PT, R0, 0x1, PT ;  /* 0x000000010000780c */ /* 0x000fe40003f04270 */
[----:B------:R-:W-:-:S02]  /*21e0*/  LEA R6, P4, R170, R14, 0x1 ;  /* 0x0000000eaa067211 */ /* 0x000fc400078808ff */
[----:B------:R-:W-:Y:S01]  /*21f0*/  ISETP.GT.AND P3, PT, R3, RZ, P0 ;  /* 0x000000ff0300720c */ /* 0x000fe20000764270 */
[----:B--2---:R-:W-:-:S05]  /*2200*/  HADD2.F32 R7, -RZ, R19.H0_H0 ;  /* 0x20000013ff077230 */ /* 0x004fca0000004100 */
[----:B------:R-:W-:-:S04]  /*2210*/  FMUL R7, R7, R152 ;  /* 0x0000009807077220 */ /* 0x000fc80000400000 */
[----:B------:R-:W-:-:S05]  /*2220*/  FFMA R7, R24, R153, R7 ;  /* 0x0000009918077223 */ /* 0x000fca0000000007 */
[----:B------:R-:W-:Y:S01]  /*2230*/  F2FP.F16.F32.PACK_AB R21, RZ, R7 ;  /* 0x00000007ff15723e */ /* 0x000fe200000000ff */
[----:B------:R-:W-:-:S04]  /*2240*/  IMAD.IADD R7, R175, 0x1, R171 ;  /* 0x00000001af077824 */ /* 0x000fc800078e02ab */
[----:B------:R0:W-:Y:S01]  /*2250*/  @P1 STG.E.U16 desc[UR36][R4.64], R21 ;  /* 0x0000001504001986 */ /* 0x0001e2000c101524 */
[----:B------:R-:W-:Y:S01]  /*2260*/  LEA.HI.X R7, R170, R15, R7, 0x1, P4 ;  /* 0x0000000faa077211 */ /* 0x000fe200020f0c07 */
[----:B------:R-:W-:Y:S06]  /*2270*/  @!P3 BRA `(.L_x_36) ;  /* 0x000000000004b947 */ /* 0x000fec0003800000 */
[----:B------:R1:W5:Y:S02]  /*2280*/  LDG.E.LTC128B.U16 R19, desc[UR36][R6.64+0x2] ;  /* 0x0000022406137981 */ /* 0x000364000c1e1520 */
.L_x_36:
[----:B------:R-:W-:Y:S05]  /*2290*/  BSYNC B1 ;  /* 0x0000000000017941 */ /* 0x000fea0003800000 */
.L_x_35:
[----:B0----5:R-:W-:Y:S01]  /*22a0*/  HADD2.F32 R21, -RZ, R19.H0_H0 ;  /* 0x20000013ff157230 */ /* 0x021fe20000004100 */
[----:B------:R-:W-:Y:S01]  /*22b0*/  ISETP.GT.AND P2, PT, R3, 0x8, P2 ;  /* 0x000000080300780c */ /* 0x000fe20001744270 */
[----:B------:R-:W-:-:S04]  /*22c0*/  IMAD.WIDE.U32 R168, R162, R166, R168 ;  /* 0x000000a6a2a87225 */ /* 0x000fc800078e00a8 */
[----:B------:R-:W-:Y:S01]  /*22d0*/  FMUL R22, R21, R152 ;  /* 0x0000009815167220 */ /* 0x000fe20000400000 */
[----:B------:R-:W-:Y:S01]  /*22e0*/  IMAD.IADD R177, R177, 0x1, R169 ;  /* 0x00000001b1b17824 */ /* 0x000fe200078e02a9 */
[----:B------:R-:W-:Y:S02]  /*22f0*/  IADD3 R21, P1, R164, R168, RZ ;  /* 0x000000a8a4157210 */ /* 0x000fe40007f3e0ff */
[----:B------:R-:W-:-:S03]  /*2300*/  FFMA R22, R25, R153, R22 ;  /* 0x0000009919167223 */ /* 0x000fc60000000016 */
[----:B------:R-:W-:Y:S01]  /*2310*/  IMAD.X R164, R177, 0x1, R165, P1 ;  /* 0x00000001b1a47824 */ /* 0x000fe200008e06a5 */
[C---:B------:R-:W-:Y:S02]  /*2320*/  LEA R24, P1, R21.reuse, R14, 0x1 ;  /* 0x0000000e15187211 */ /* 0x040fe400078208ff */
[----:B------:R-:W-:Y:S02]  /*2330*/  F2FP.F16.F32.PACK_AB R22, RZ, R22 ;  /* 0x00000016ff16723e */ /* 0x000fe400000000ff */
[----:B------:R-:W-:Y:S02]  /*2340*/  LEA.HI.X R25, R21, R15, R164, 0x1, P1 ;  /* 0x0000000f15197211 */ /* 0x000fe400008f0ca4 */
[----:B------:R-:W-:Y:S02]  /*2350*/  PRMT R21, R22, 0x7610, R21 ;  /* 0x0000761016157816 */ /* 0x000fe40000000015 */
[----:B------:R-:W-:-:S03]  /*2360*/  PRMT R22, R19, 0x7610, R22 ;  /* 0x0000761013167816 */ /* 0x000fc60000000016 */
[----:B------:R0:W-:Y:S04]  /*2370*/  @P3 STG.E.U16 desc[UR36][R4.64+0x2], R21 ;  /* 0x0000021504003986 */ /* 0x0001e8000c101524 */
[----:B------:R-:W2:Y:S01]  /*2380*/  @P2 LDG.E.LTC128B.U16 R22, desc[UR36][R24.64] ;  /* 0x0000002418162981 */ /* 0x000ea2000c1e1520 */
[----:B------:R-:W-:Y:S01]  /*2390*/  IADD3 R8, P1, P3, R8, R168, R12 ;  /* 0x000000a808087210 */ /* 0x000fe20007b3e00c */
[----:B------:R-:W-:Y:S01]  /*23a0*/  BSSY B1, `(.L_x_37) ;  /* 0x0000011000017945 */ /* 0x000fe20003800000 */
[C---:B------:R-:W-:Y:S02]  /*23b0*/  SHF.L.U64.HI R11, R10.reuse, 0x4, R11 ;  /* 0x000000040a0b7819 */ /* 0x040fe4000001020b */
[----:B------:R-:W-:Y:S02]  /*23c0*/  IADD3.X R9, R9, R177, R13, P1, P3 ;  /* 0x000000b109097210 */ /* 0x000fe40000fe640d */
[----:B------:R-:W-:-:S02]  /*23d0*/  LEA R10, P1, R10, R4, 0x4 ;  /* 0x000000040a0a7211 */ /* 0x000fc400078220ff */
[----:B------:R-:W-:Y:S01]  /*23e0*/  ISETP.GT.AND P0, PT, R3, 0x8, P0 ;  /* 0x000000080300780c */ /* 0x000fe20000704270 */
[----:B0-----:R-:W-:-:S04]  /*23f0*/  IMAD.WIDE.U32 R20, R2, R20, R8 ;  /* 0x0000001402147225 */ /* 0x001fc800078e0008 */
[----:B------:R-:W-:Y:S01]  /*2400*/  IMAD.X R11, R11, 0x1, R5, P1 ;  /* 0x000000010b0b7824 */ /* 0x000fe200008e0605 */
[----:B------:R-:W-:Y:S01]  /*2410*/  LEA R8, P3, R20, R14, 0x1 ;  /* 0x0000000e14087211 */ /* 0x000fe200078608ff */
[----:B------:R-:W-:-:S05]  /*2420*/  IMAD.IADD R2, R175, 0x1, R21 ;  /* 0x00000001af027824 */ /* 0x000fca00078e0215 */
[----:B------:R-:W-:Y:S01]  /*2430*/  LEA.HI.X R9, R20, R15, R2, 0x1, P3 ;  /* 0x0000000f14097211 */ /* 0x000fe200018f0c02 */
[----:B--2---:R-:W-:-:S05]  /*2440*/  HADD2.F32 R19, -RZ, R22.H0_H0 ;  /* 0x20000016ff137230 */ /* 0x004fca0000004100 */
[----:B------:R-:W-:-:S04]  /*2450*/  FMUL R19, R19, R152 ;  /* 0x0000009813137220 */ /* 0x000fc80000400000 */
[----:B------:R-:W-:-:S05]  /*2460*/  FFMA R19, R26, R153, R19 ;  /* 0x000000991a137223 */ /* 0x000fca0000000013 */
[----:B------:R-:W-:-:S05]  /*2470*/  F2FP.F16.F32.PACK_AB R19, RZ, R19 ;  /* 0x00000013ff13723e */ /* 0x000fca00000000ff */
[----:B------:R0:W-:Y:S01]  /*2480*/  @P2 STG.E.U16 desc[UR36][R10.64], R19 ;  /* 0x000000130a002986 */ /* 0x0001e2000c101524 */
[----:B------:R-:W-:Y:S05]  /*2490*/  @!P0 BRA `(.L_x_38) ;  /* 0x0000000000048947 */ /* 0x000fea0003800000 */
[----:B------:R2:W5:Y:S02]  /*24a0*/  LDG.E.LTC128B.U16 R22, desc[UR36][R8.64+0x2] ;  /* 0x0000022408167981 */ /* 0x000564000c1e1520 */
.L_x_38:
[----:B------:R-:W-:Y:S05]  /*24b0*/  BSYNC B1 ;  /* 0x0000000000017941 */ /* 0x000fea0003800000 */
.L_x_37:
[----:B-----5:R-:W-:Y:S01]  /*24c0*/  HADD2.F32 R13, -RZ, R22.H0_H0 ;  /* 0x20000016ff0d7230 */ /* 0x020fe20000004100 */
[----:B------:R-:W-:Y:S01]  /*24d0*/  ISETP.GT.AND P1, PT, R0, 0x8, PT ;  /* 0x000000080000780c */ /* 0x000fe20003f24270 */
[----:B------:R-:W-:Y:S03]  /*24e0*/  BSSY B1, `(.L_x_39) ;  /* 0x0000008000017945 */ /* 0x000fe60003800000 */
[----:B------:R-:W-:Y:S01]  /*24f0*/  FMUL R2, R13, R152 ;  /* 0x000000980d027220 */ /* 0x000fe20000400000 */
[----:B------:R-:W-:-:S03]  /*2500*/  ISETP.GT.AND P2, PT, R3, RZ, P1 ;  /* 0x000000ff0300720c */ /* 0x000fc60000f44270 */
[----:B------:R-:W-:-:S05]  /*2510*/  FFMA R2, R27, R153, R2 ;  /* 0x000000991b027223 */ /* 0x000fca0000000002 */
[----:B------:R-:W-:-:S05]  /*2520*/  F2FP.F16.F32.PACK_AB R2, RZ, R2 ;  /* 0x00000002ff02723e */ /* 0x000fca00000000ff */
[----:B------:R3:W-:Y:S01]  /*2530*/  @P0 STG.E.U16 desc[UR36][R10.64+0x2], R2 ;  /* 0x000002020a000986 */ /* 0x0007e2000c101524 */
[----:B------:R-:W-:Y:S05]  /*2540*/  @!P2 BRA `(.L_x_40) ;  /* 0x000000000004a947 */ /* 0x000fea0003800000 */
[----:B------:R4:W5:Y:S02]  /*2550*/  LDG.E.LTC128B.U16 R22, desc[UR36][R6.64+0x10] ;  /* 0x0000102406167981 */ /* 0x000964000c1e1520 */
.L_x_40:
[----:B------:R-:W-:Y:S05]  /*2560*/  BSYNC B1 ;  /* 0x0000000000017941 */ /* 0x000fea0003800000 */
.L_x_39:
        /* <DEDUP_REMOVED lines=10> */
.L_x_42:
[----:B------:R-:W-:Y:S05]  /*2610*/  BSYNC B1 ;  /* 0x0000000000017941 */ /* 0x000fea0003800000 */
.L_x_41:
[----:B0----5:R-:W-:Y:S01]  /*2620*/  HADD2.F32 R13, -RZ, R22.H0_H0 ;  /* 0x20000016ff0d7230 */ /* 0x021fe20000004100 */
[----:B------:R-:W-:Y:S01]  /*2630*/  ISETP.GT.AND P1, PT, R3, 0x8, P1 ;  /* 0x000000080300780c */ /* 0x000fe20000f24270 */
[----:B------:R-:W-:Y:S03]  /*2640*/  BSSY B1, `(.L_x_43) ;  /* 0x0000007000017945 */ /* 0x000fe60003800000 */
[----:B---3--:R-:W-:-:S04]  /*2650*/  FMUL R2, R13, R152 ;  /* 0x000000980d027220 */ /* 0x008fc80000400000 */
[----:B------:R-:W-:-:S05]  /*2660*/  FFMA R2, R29, R153, R2 ;  /* 0x000000991d027223 */ /* 0x000fca0000000002 */
[----:B------:R-:W-:-:S05]  /*2670*/  F2FP.F16.F32.PACK_AB R2, RZ, R2 ;  /* 0x00000002ff02723e */ /* 0x000fca00000000ff */
[----:B------:R0:W-:Y:S01]  /*2680*/  @P3 STG.E.U16 desc[UR36][R4.64+0x12], R2 ;  /* 0x0000120204003986 */ /* 0x0001e2000c101524 */
[----:B------:R-:W-:Y:S05]  /*2690*/  @!P1 BRA `(.L_x_44) ;  /* 0x0000000000049947 */ /* 0x000fea0003800000 */
[----:B------:R3:W5:Y:S02]  /*26a0*/  LDG.E.LTC128B.U16 R22, desc[UR36][R8.64+0x10] ;  /* 0x0000102408167981 */ /* 0x000764000c1e1520 */
.L_x_44:
[----:B------:R-:W-:Y:S05]  /*26b0*/  BSYNC B1 ;  /* 0x0000000000017941 */ /* 0x000fea0003800000 */
.L_x_43:
[----:B-----5:R-:W-:Y:S01]  /*26c0*/  HADD2.F32 R13, -RZ, R22.H0_H0 ;  /* 0x20000016ff0d7230 */ /* 0x020fe20000004100 */
[----:B------:R-:W-:Y:S01]  /*26d0*/  ISETP.GT.AND P0, PT, R3, 0x8, P0 ;  /* 0x000000080300780c */ /* 0x000fe20000704270 */
[----:B------:R-:W-:Y:S03]  /*26e0*/  BSSY B1, `(.L_x_45) ;  /* 0x0000007000017945 */ /* 0x000fe60003800000 */
[----:B------:R-:W-:-:S04]  /*26f0*/  FMUL R13, R13, R152 ;  /* 0x000000980d0d7220 */ /* 0x000fc80000400000 */
[----:B------:R-:W-:-:S05]  /*2700*/  FFMA R13, R30, R153, R13 ;  /* 0x000000991e0d7223 */ /* 0x000fca000000000d */
[----:B------:R-:W-:-:S05]  /*2710*/  F2FP.F16.F32.PACK_AB R13, RZ, R13 ;  /* 0x0000000dff0d723e */ /* 0x000fca00000000ff */
[----:B------:R0:W-:Y:S01]  /*2720*/  @P1 STG.E.U16 desc[UR36][R10.64+0x10], R13 ;  /* 0x0000100d0a001986 */ /* 0x0001e2000c101524 */
[----:B------:R-:W-:Y:S05]  /*2730*/  @!P0 BRA `(.L_x_46) ;  /* 0x0000000000048947 */ /* 0x000fea0003800000 */
[----:B------:R0:W5:Y:S02]  /*2740*/  LDG.E.LTC128B.U16 R22, desc[UR36][R8.64+0x12] ;  /* 0x0000122408167981 */ /* 0x000164000c1e1520 */
.L_x_46:
[----:B------:R-:W-:Y:S05]  /*2750*/  BSYNC B1 ;  /* 0x0000000000017941 */ /* 0x000fea0003800000 */
.L_x_45:
[----:B0----5:R-:W-:Y:S01]  /*2760*/  HADD2.F32 R13, -RZ, R22.H0_H0 ;  /* 0x20000016ff0d7230 */ /* 0x021fe20000004100 */
        /* <DEDUP_REMOVED lines=9> */
.L_x_48:
[----:B------:R-:W-:Y:S05]  /*2800*/  BSYNC B1 ;  /* 0x0000000000017941 */ /* 0x000fea0003800000 */
.L_x_47:
        /* <DEDUP_REMOVED lines=10> */
.L_x_50:
[----:B------:R-:W-:Y:S05]  /*28b0*/  BSYNC B1 ;  /* 0x0000000000017941 */ /* 0x000fea0003800000 */
.L_x_49:
[----:B0----5:R-:W-:Y:S01]  /*28c0*/  HADD2.F32 R13, -RZ, R22.H0_H0 ;  /* 0x20000016ff0d7230 */ /* 0x021fe20000004100 */
        /* <DEDUP_REMOVED lines=8> */
.L_x_52:
[----:B------:R-:W-:Y:S05]  /*2950*/  BSYNC B1 ;  /* 0x0000000000017941 */ /* 0x000fea0003800000 */
.L_x_51:
        /* <DEDUP_REMOVED lines=9> */
.L_x_54:
[----:B------:R-:W-:Y:S05]  /*29f0*/  BSYNC B1 ;  /* 0x0000000000017941 */ /* 0x000fea0003800000 */
.L_x_53:
        /* <DEDUP_REMOVED lines=10> */
.L_x_56:
[----:B------:R-:W-:Y:S05]  /*2aa0*/  BSYNC B1 ;  /* 0x0000000000017941 */ /* 0x000fea0003800000 */
.L_x_55:
        /* <DEDUP_REMOVED lines=10> */
.L_x_58:
[----:B------:R-:W-:Y:S05]  /*2b50*/  BSYNC B1 ;  /* 0x0000000000017941 */ /* 0x000fea0003800000 */
.L_x_57:
        /* <DEDUP_REMOVED lines=9> */
.L_x_60:
[----:B------:R-:W-:Y:S05]  /*2bf0*/  BSYNC B1 ;  /* 0x0000000000017941 */ /* 0x000fea0003800000 */
.L_x_59:
        /* <DEDUP_REMOVED lines=9> */
.L_x_62:
[----:B------:R-:W-:Y:S05]  /*2c90*/  BSYNC B1 ;  /* 0x0000000000017941 */ /* 0x000fea0003800000 */
.L_x_61:
        /* <DEDUP_REMOVED lines=10> */
.L_x_64:
[----:B------:R-:W-:Y:S05]  /*2d40*/  BSYNC B1 ;  /* 0x0000000000017941 */ /* 0x000fea0003800000 */
.L_x_63:
        /* <DEDUP_REMOVED lines=10> */
.L_x_66:
[----:B------:R-:W-:Y:S05]  /*2df0*/  BSYNC B1 ;  /* 0x0000000000017941 */ /* 0x000fea0003800000 */
.L_x_65:
        /* <DEDUP_REMOVED lines=9> */
.L_x_68:
[----:B------:R-:W-:Y:S05]  /*2e90*/  BSYNC B1 ;  /* 0x0000000000017941 */ /* 0x000fea0003800000 */
.L_x_67:
        /* <DEDUP_REMOVED lines=9> */
.L_x_70:
[----:B------:R-:W-:Y:S05]  /*2f30*/  BSYNC B1 ;  /* 0x0000000000017941 */ /* 0x000fea0003800000 */
.L_x_69:
        /* <DEDUP_REMOVED lines=10> */
.L_x_72:
[----:B------:R-:W-:Y:S05]  /*2fe0*/  BSYNC B1 ;  /* 0x0000000000017941 */ /* 0x000fea0003800000 */
.L_x_71:
        /* <DEDUP_REMOVED lines=10> */
.L_x_74:
[----:B------:R-:W-:Y:S05]  /*3090*/  BSYNC B1 ;  /* 0x0000000000017941 */ /* 0x000fea0003800000 */
.L_x_73:
        /* <DEDUP_REMOVED lines=9> */
.L_x_76:
[----:B------:R-:W-:Y:S05]  /*3130*/  BSYNC B1 ;  /* 0x0000000000017941 */ /* 0x000fea0003800000 */
.L_x_75:
        /* <DEDUP_REMOVED lines=9> */
.L_x_78:
[----:B------:R-:W-:Y:S05]  /*31d0*/  BSYNC B1 ;  /* 0x0000000000017941 */ /* 0x000fea0003800000 */
.L_x_77:
        /* <DEDUP_REMOVED lines=10> */
.L_x_80:
[----:B------:R-:W-:Y:S05]  /*3280*/  BSYNC B1 ;  /* 0x0000000000017941 */ /* 0x000fea0003800000 */
.L_x_79:
        /* <DEDUP_REMOVED lines=10> */
.L_x_82:
[----:B------:R-:W-:Y:S05]  /*3330*/  BSYNC B1 ;  /* 0x0000000000017941 */ /* 0x000fea0003800000 */
.L_x_81:
        /* <DEDUP_REMOVED lines=9> */
.L_x_84:
[----:B------:R-:W-:Y:S05]  /*33d0*/  BSYNC B1 ;  /* 0x0000000000017941 */ /* 0x000fea0003800000 */
.L_x_83:
        /* <DEDUP_REMOVED lines=9> */
.L_x_86:
[----:B------:R-:W-:Y:S05]  /*3470*/  BSYNC B1 ;  /* 0x0000000000017941 */ /* 0x000fea0003800000 */
.L_x_85:
        /* <DEDUP_REMOVED lines=10> */
.L_x_88:
[----:B------:R-:W-:Y:S05]  /*3520*/  BSYNC B1 ;  /* 0x0000000000017941 */ /* 0x000fea0003800000 */
.L_x_87:
        /* <DEDUP_REMOVED lines=10> */
.L_x_90:
[----:B------:R-:W-:Y:S05]  /*35d0*/  BSYNC B1 ;  /* 0x0000000000017941 */ /* 0x000fea0003800000 */
.L_x_89:
        /* <DEDUP_REMOVED lines=9> */
.L_x_92:
[----:B------:R-:W-:Y:S05]  /*3670*/  BSYNC B1 ;  /* 0x0000000000017941 */ /* 0x000fea0003800000 */
.L_x_91:
        /* <DEDUP_REMOVED lines=9> */
.L_x_94:
[----:B------:R-:W-:Y:S05]  /*3710*/  BSYNC B1 ;  /* 0x0000000000017941 */ /* 0x000fea0003800000 */
.L_x_93:
        /* <DEDUP_REMOVED lines=10> */
.L_x_96:
[----:B------:R-:W-:Y:S05]  /*37c0*/  BSYNC B1 ;  /* 0x0000000000017941 */ /* 0x000fea0003800000 */
.L_x_95:
        /* <DEDUP_REMOVED lines=10> */
.L_x_98:
[----:B------:R-:W-:Y:S05]  /*3870*/  BSYNC B1 ;  /* 0x0000000000017941 */ /* 0x000fea0003800000 */
.L_x_97:
        /* <DEDUP_REMOVED lines=9> */
.L_x_100:
[----:B------:R-:W-:Y:S05]  /*3910*/  BSYNC B1 ;  /* 0x0000000000017941 */ /* 0x000fea0003800000 */
.L_x_99:
        /* <DEDUP_REMOVED lines=9> */
.L_x_102:
[----:B------:R-:W-:Y:S05]  /*39b0*/  BSYNC B1 ;  /* 0x0000000000017941 */ /* 0x000fea0003800000 */
.L_x_101:
        /* <DEDUP_REMOVED lines=10> */
.L_x_104:
[----:B------:R-:W-:Y:S05]  /*3a60*/  BSYNC B1 ;  /* 0x0000000000017941 */ /* 0x000fea0003800000 */
.L_x_103:
        /* <DEDUP_REMOVED lines=10> */
.L_x_106:
[----:B------:R-:W-:Y:S05]  /*3b10*/  BSYNC B1 ;  /* 0x0000000000017941 */ /* 0x000fea0003800000 */
.L_x_105:
        /* <DEDUP_REMOVED lines=9> */
.L_x_108:
[----:B------:R-:W-:Y:S05]  /*3bb0*/  BSYNC B1 ;  /* 0x0000000000017941 */ /* 0x000fea0003800000 */
.L_x_107:
        /* <DEDUP_REMOVED lines=9> */
.L_x_110:
[----:B------:R-:W-:Y:S05]  /*3c50*/  BSYNC B1 ;  /* 0x0000000000017941 */ /* 0x000fea0003800000 */
.L_x_109:
        /* <DEDUP_REMOVED lines=10> */
.L_x_112:
[----:B------:R-:W-:Y:S05]  /*3d00*/  BSYNC B1 ;  /* 0x0000000000017941 */ /* 0x000fea0003800000 */
.L_x_111:
        /* <DEDUP_REMOVED lines=10> */
.L_x_114:
[----:B------:R-:W-:Y:S05]  /*3db0*/  BSYNC B1 ;  /* 0x0000000000017941 */ /* 0x000fea0003800000 */
.L_x_113:
        /* <DEDUP_REMOVED lines=9> */
.L_x_116:
[----:B------:R-:W-:Y:S05]  /*3e50*/  BSYNC B1 ;  /* 0x0000000000017941 */ /* 0x000fea0003800000 */
.L_x_115:
        /* <DEDUP_REMOVED lines=9> */
.L_x_118:
[----:B------:R-:W-:Y:S05]  /*3ef0*/  BSYNC B1 ;  /* 0x0000000000017941 */ /* 0x000fea0003800000 */
.L_x_117:
        /* <DEDUP_REMOVED lines=10> */
.L_x_120:
[----:B------:R-:W-:Y:S05]  /*3fa0*/  BSYNC B1 ;  /* 0x0000000000017941 */ /* 0x000fea0003800000 */
.L_x_119:
        /* <DEDUP_REMOVED lines=10> */
.L_x_122:
[----:B------:R-:W-:Y:S05]  /*4050*/  BSYNC B1 ;  /* 0x0000000000017941 */ /* 0x000fea0003800000 */
.L_x_121:
        /* <DEDUP_REMOVED lines=9> */
.L_x_124:
[----:B------:R-:W-:Y:S05]  /*40f0*/  BSYNC B1 ;  /* 0x0000000000017941 */ /* 0x000fea0003800000 */
.L_x_123:
        /* <DEDUP_REMOVED lines=9> */
.L_x_126:
[----:B------:R-:W-:Y:S05]  /*4190*/  BSYNC B1 ;  /* 0x0000000000017941 */ /* 0x000fea0003800000 */
.L_x_125:
        /* <DEDUP_REMOVED lines=10> */
.L_x_128:
[----:B------:R-:W-:Y:S05]  /*4240*/  BSYNC B1 ;  /* 0x0000000000017941 */ /* 0x000fea0003800000 */
.L_x_127:
        /* <DEDUP_REMOVED lines=10> */
.L_x_130:
[----:B------:R-:W-:Y:S05]  /*42f0*/  BSYNC B1 ;  /* 0x0000000000017941 */ /* 0x000fea0003800000 */
.L_x_129:
        /* <DEDUP_REMOVED lines=9> */
.L_x_132:
[----:B------:R-:W-:Y:S05]  /*4390*/  BSYNC B1 ;  /* 0x0000000000017941 */ /* 0x000fea0003800000 */
.L_x_131:
        /* <DEDUP_REMOVED lines=9> */
.L_x_134:
[----:B------:R-:W-:Y:S05]  /*4430*/  BSYNC B1 ;  /* 0x0000000000017941 */ /* 0x000fea0003800000 */
.L_x_133:
        /* <DEDUP_REMOVED lines=10> */
.L_x_136:
[----:B------:R-:W-:Y:S05]  /*44e0*/  BSYNC B1 ;  /* 0x0000000000017941 */ /* 0x000fea0003800000 */
.L_x_135:
        /* <DEDUP_REMOVED lines=10> */
.L_x_138:
[----:B------:R-:W-:Y:S05]  /*4590*/  BSYNC B1 ;  /* 0x0000000000017941 */ /* 0x000fea0003800000 */
.L_x_137:
        /* <DEDUP_REMOVED lines=9> */
.L_x_140:
[----:B------:R-:W-:Y:S05]  /*4630*/  BSYNC B1 ;  /* 0x0000000000017941 */ /* 0x000fea0003800000 */
.L_x_139:
        /* <DEDUP_REMOVED lines=9> */
.L_x_142:
[----:B------:R-:W-:Y:S05]  /*46d0*/  BSYNC B1 ;  /* 0x0000000000017941 */ /* 0x000fea0003800000 */
.L_x_141:
        /* <DEDUP_REMOVED lines=10> */
.L_x_144:
[----:B------:R-:W-:Y:S05]  /*4780*/  BSYNC B1 ;  /* 0x0000000000017941 */ /* 0x000fea0003800000 */
.L_x_143:
        /* <DEDUP_REMOVED lines=10> */
.L_x_146:
[----:B------:R-:W-:Y:S05]  /*4830*/  BSYNC B1 ;  /* 0x0000000000017941 */ /* 0x000fea0003800000 */
.L_x_145:
        /* <DEDUP_REMOVED lines=9> */
.L_x_148:
[----:B------:R-:W-:Y:S05]  /*48d0*/  BSYNC B1 ;  /* 0x0000000000017941 */ /* 0x000fea0003800000 */
.L_x_147:
        /* <DEDUP_REMOVED lines=9> */
.L_x_150:
[----:B------:R-:W-:Y:S05]  /*4970*/  BSYNC B1 ;  /* 0x0000000000017941 */ /* 0x000fea0003800000 */
.L_x_149:
        /* <DEDUP_REMOVED lines=10> */
.L_x_152:
[----:B------:R-:W-:Y:S05]  /*4a20*/  BSYNC B1 ;  /* 0x0000000000017941 */ /* 0x000fea0003800000 */
.L_x_151:
        /* <DEDUP_REMOVED lines=10> */
.L_x_154:
[----:B------:R-:W-:Y:S05]  /*4ad0*/  BSYNC B1 ;  /* 0x0000000000017941 */ /* 0x000fea0003800000 */
.L_x_153:
        /* <DEDUP_REMOVED lines=9> */
.L_x_156:
[----:B------:R-:W-:Y:S05]  /*4b70*/  BSYNC B1 ;  /* 0x0000000000017941 */ /* 0x000fea0003800000 */
.L_x_155:
        /* <DEDUP_REMOVED lines=9> */
.L_x_158:
[----:B------:R-:W-:Y:S05]  /*4c10*/  BSYNC B1 ;  /* 0x0000000000017941 */ /* 0x000fea0003800000 */
.L_x_157:
        /* <DEDUP_REMOVED lines=10> */
.L_x_160:
[----:B------:R-:W-:Y:S05]  /*4cc0*/  BSYNC B1 ;  /* 0x0000000000017941 */ /* 0x000fea0003800000 */
.L_x_159:
        /* <DEDUP_REMOVED lines=10> */
.L_x_162:
[----:B------:R-:W-:Y:S05]  /*4d70*/  BSYNC B1 ;  /* 0x0000000000017941 */ /* 0x000fea0003800000 */
.L_x_161:
        /* <DEDUP_REMOVED lines=9> */
.L_x_164:
[----:B------:R-:W-:Y:S05]  /*4e10*/  BSYNC B1 ;  /* 0x0000000000017941 */ /* 0x000fea0003800000 */
.L_x_163:
        /* <DEDUP_REMOVED lines=9> */
.L_x_166:
[----:B------:R-:W-:Y:S05]  /*4eb0*/  BSYNC B1 ;  /* 0x0000000000017941 */ /* 0x000fea0003800000 */
.L_x_165:
        /* <DEDUP_REMOVED lines=10> */
.L_x_168:
[----:B------:R-:W-:Y:S05]  /*4f60*/  BSYNC B1 ;  /* 0x0000000000017941 */ /* 0x000fea0003800000 */
.L_x_167:
        /* <DEDUP_REMOVED lines=10> */
.L_x_170:
[----:B------:R-:W-:Y:S05]  /*5010*/  BSYNC B1 ;  /* 0x0000000000017941 */ /* 0x000fea0003800000 */
.L_x_169:
        /* <DEDUP_REMOVED lines=9> */
.L_x_172:
[----:B------:R-:W-:Y:S05]  /*50b0*/  BSYNC B1 ;  /* 0x0000000000017941 */ /* 0x000fea0003800000 */
.L_x_171:
        /* <DEDUP_REMOVED lines=9> */
.L_x_174:
[----:B------:R-:W-:Y:S05]  /*5150*/  BSYNC B1 ;  /* 0x0000000000017941 */ /* 0x000fea0003800000 */
.L_x_173:
        /* <DEDUP_REMOVED lines=10> */
.L_x_176:
[----:B------:R-:W-:Y:S05]  /*5200*/  BSYNC B1 ;  /* 0x0000000000017941 */ /* 0x000fea0003800000 */
.L_x_175:
        /* <DEDUP_REMOVED lines=10> */
.L_x_178:
[----:B------:R-:W-:Y:S05]  /*52b0*/  BSYNC B1 ;  /* 0x0000000000017941 */ /* 0x000fea0003800000 */
.L_x_177:
        /* <DEDUP_REMOVED lines=9> */
.L_x_180:
[----:B------:R-:W-:Y:S05]  /*5350*/  BSYNC B1 ;  /* 0x0000000000017941 */ /* 0x000fea0003800000 */
.L_x_179:
        /* <DEDUP_REMOVED lines=9> */
.L_x_182:
[----:B------:R-:W-:Y:S05]  /*53f0*/  BSYNC B1 ;  /* 0x0000000000017941 */ /* 0x000fea0003800000 */
.L_x_181:
        /* <DEDUP_REMOVED lines=10> */
.L_x_184:
[----:B------:R-:W-:Y:S05]  /*54a0*/  BSYNC B1 ;  /* 0x0000000000017941 */ /* 0x000fea0003800000 */
.L_x_183:
        /* <DEDUP_REMOVED lines=10> */
.L_x_186:
[----:B------:R-:W-:Y:S05]  /*5550*/  BSYNC B1 ;  /* 0x0000000000017941 */ /* 0x000fea0003800000 */
.L_x_185:
        /* <DEDUP_REMOVED lines=9> */
.L_x_188:
[----:B------:R-:W-:Y:S05]  /*55f0*/  BSYNC B1 ;  /* 0x0000000000017941 */ /* 0x000fea0003800000 */
.L_x_187:
        /* <DEDUP_REMOVED lines=9> */
.L_x_190:
[----:B------:R-:W-:Y:S05]  /*5690*/  BSYNC B1 ;  /* 0x0000000000017941 */ /* 0x000fea0003800000 */
.L_x_189:
        /* <DEDUP_REMOVED lines=10> */
.L_x_192:
[----:B------:R-:W-:Y:S05]  /*5740*/  BSYNC B1 ;  /* 0x0000000000017941 */ /* 0x000fea0003800000 */
.L_x_191:
        /* <DEDUP_REMOVED lines=10> */
.L_x_194:
[----:B------:R-:W-:Y:S05]  /*57f0*/  BSYNC B1 ;  /* 0x0000000000017941 */ /* 0x000fea0003800000 */
.L_x_193:
        /* <DEDUP_REMOVED lines=9> */
.L_x_196:
[----:B------:R-:W-:Y:S05]  /*5890*/  BSYNC B1 ;  /* 0x0000000000017941 */ /* 0x000fea0003800000 */
.L_x_195:
        /* <DEDUP_REMOVED lines=9> */
.L_x_198:
[----:B------:R-:W-:Y:S05]  /*5930*/  BSYNC B1 ;  /* 0x0000000000017941 */ /* 0x000fea0003800000 */
.L_x_197:
        /* <DEDUP_REMOVED lines=10> */
.L_x_200:
[----:B------:R-:W-:Y:S05]  /*59e0*/  BSYNC B1 ;  /* 0x0000000000017941 */ /* 0x000fea0003800000 */
.L_x_199:
        /* <DEDUP_REMOVED lines=10> */
.L_x_202:
[----:B------:R-:W-:Y:S05]  /*5a90*/  BSYNC B1 ;  /* 0x0000000000017941 */ /* 0x000fea0003800000 */
.L_x_201:
        /* <DEDUP_REMOVED lines=9> */
.L_x_204:
[----:B------:R-:W-:Y:S05]  /*5b30*/  BSYNC B1 ;  /* 0x0000000000017941 */ /* 0x000fea0003800000 */
.L_x_203:
        /* <DEDUP_REMOVED lines=9> */
.L_x_206:
[----:B------:R-:W-:Y:S05]  /*5bd0*/  BSYNC B1 ;  /* 0x0000000000017941 */ /* 0x000fea0003800000 */
.L_x_205:
        /* <DEDUP_REMOVED lines=10> */
.L_x_208:
[----:B------:R-:W-:Y:S05]  /*5c80*/  BSYNC B1 ;  /* 0x0000000000017941 */ /* 0x000fea0003800000 */
.L_x_207:
        /* <DEDUP_REMOVED lines=10> */
.L_x_210:
[----:B------:R-:W-:Y:S05]  /*5d30*/  BSYNC B1 ;  /* 0x0000000000017941 */ /* 0x000fea0003800000 */
.L_x_209:
        /* <DEDUP_REMOVED lines=9> */
.L_x_212:
[----:B------:R-:W-:Y:S05]  /*5dd0*/  BSYNC B1 ;  /* 0x0000000000017941 */ /* 0x000fea0003800000 */
.L_x_211:
        /* <DEDUP_REMOVED lines=9> */
.L_x_214:
[----:B------:R-:W-:Y:S05]  /*5e70*/  BSYNC B1 ;  /* 0x0000000000017941 */ /* 0x000fea0003800000 */
.L_x_213:
        /* <DEDUP_REMOVED lines=10> */
.L_x_216:
[----:B------:R-:W-:Y:S05]  /*5f20*/  BSYNC B1 ;  /* 0x0000000000017941 */ /* 0x000fea0003800000 */
.L_x_215:
        /* <DEDUP_REMOVED lines=10> */
.L_x_218:
[----:B------:R-:W-:Y:S05]  /*5fd0*/  BSYNC B1 ;  /* 0x0000000000017941 */ /* 0x000fea0003800000 */
.L_x_217:
        /* <DEDUP_REMOVED lines=9> */
.L_x_220:
[----:B------:R-:W-:Y:S05]  /*6070*/  BSYNC B1 ;  /* 0x0000000000017941 */ /* 0x000fea0003800000 */
.L_x_219:
        /* <DEDUP_REMOVED lines=9> */
.L_x_222:
[----:B------:R-:W-:Y:S05]  /*6110*/  BSYNC B1 ;  /* 0x0000000000017941 */ /* 0x000fea0003800000 */
.L_x_221:
        /* <DEDUP_REMOVED lines=10> */
.L_x_224:
[----:B------:R-:W-:Y:S05]  /*61c0*/  BSYNC B1 ;  /* 0x0000000000017941 */ /* 0x000fea0003800000 */
.L_x_223:
        /* <DEDUP_REMOVED lines=10> */
.L_x_226:
[----:B------:R-:W-:Y:S05]  /*6270*/  BSYNC B1 ;  /* 0x0000000000017941 */ /* 0x000fea0003800000 */
.L_x_225:
        /* <DEDUP_REMOVED lines=9> */
.L_x_228:
[----:B------:R-:W-:Y:S05]  /*6310*/  BSYNC B1 ;  /* 0x0000000000017941 */ /* 0x000fea0003800000 */
.L_x_227:
        /* <DEDUP_REMOVED lines=9> */
.L_x_230:
[----:B------:R-:W-:Y:S05]  /*63b0*/  BSYNC B1 ;  /* 0x0000000000017941 */ /* 0x000fea0003800000 */
.L_x_229:
        /* <DEDUP_REMOVED lines=10> */
.L_x_232:
[----:B------:R-:W-:Y:S05]  /*6460*/  BSYNC B1 ;  /* 0x0000000000017941 */ /* 0x000fea0003800000 */
.L_x_231:
        /* <DEDUP_REMOVED lines=10> */
.L_x_234:
[----:B------:R-:W-:Y:S05]  /*6510*/  BSYNC B1 ;  /* 0x0000000000017941 */ /* 0x000fea0003800000 */
.L_x_233:
        /* <DEDUP_REMOVED lines=9> */
.L_x_236:
[----:B------:R-:W-:Y:S05]  /*65b0*/  BSYNC B1 ;  /* 0x0000000000017941 */ /* 0x000fea0003800000 */
.L_x_235:
        /* <DEDUP_REMOVED lines=9> */
.L_x_238:
[----:B------:R-:W-:Y:S05]  /*6650*/  BSYNC B1 ;  /* 0x0000000000017941 */ /* 0x000fea0003800000 */
.L_x_237:
        /* <DEDUP_REMOVED lines=10> */
.L_x_240:
[----:B------:R-:W-:Y:S05]  /*6700*/  BSYNC B1 ;  /* 0x0000000000017941 */ /* 0x000fea0003800000 */
.L_x_239:
        /* <DEDUP_REMOVED lines=10> */
.L_x_242:
[----:B------:R-:W-:Y:S05]  /*67b0*/  BSYNC B1 ;  /* 0x0000000000017941 */ /* 0x000fea0003800000 */
.L_x_241:
        /* <DEDUP_REMOVED lines=9> */
.L_x_244:
[----:B------:R-:W-:Y:S05]  /*6850*/  BSYNC B1 ;  /* 0x0000000000017941 */ /* 0x000fea0003800000 */
.L_x_243:
        /* <DEDUP_REMOVED lines=9> */
.L_x_246:
[----:B------:R-:W-:Y:S05]  /*68f0*/  BSYNC B1 ;  /* 0x0000000000017941 */ /* 0x000fea0003800000 */
.L_x_245:
        /* <DEDUP_REMOVED lines=10> */
.L_x_248:
[----:B------:R-:W-:Y:S05]  /*69a0*/  BSYNC B1 ;  /* 0x0000000000017941 */ /* 0x000fea0003800000 */
.L_x_247:
        /* <DEDUP_REMOVED lines=10> */
.L_x_250:
[----:B------:R-:W-:Y:S05]  /*6a50*/  BSYNC B1 ;  /* 0x0000000000017941 */ /* 0x000fea0003800000 */
.L_x_249:
        /* <DEDUP_REMOVED lines=9> */
.L_x_252:
[----:B------:R-:W-:Y:S05]  /*6af0*/  BSYNC B1 ;  /* 0x0000000000017941 */ /* 0x000fea0003800000 */
.L_x_251:
        /* <DEDUP_REMOVED lines=9> */
.L_x_254:
[----:B------:R-:W-:Y:S05]  /*6b90*/  BSYNC B1 ;  /* 0x0000000000017941 */ /* 0x000fea0003800000 */
.L_x_253:
        /* <DEDUP_REMOVED lines=10> */
.L_x_256:
[----:B------:R-:W-:Y:S05]  /*6c40*/  BSYNC B1 ;  /* 0x0000000000017941 */ /* 0x000fea0003800000 */
.L_x_255:
        /* <DEDUP_REMOVED lines=10> */
.L_x_258:
[----:B------:R-:W-:Y:S05]  /*6cf0*/  BSYNC B1 ;  /* 0x0000000000017941 */ /* 0x000fea0003800000 */
.L_x_257:
        /* <DEDUP_REMOVED lines=9> */
.L_x_260:
[----:B------:R-:W-:Y:S05]  /*6d90*/  BSYNC B1 ;  /* 0x0000000000017941 */ /* 0x000fea0003800000 */
.L_x_259:
        /* <DEDUP_REMOVED lines=9> */
.L_x_262:
[----:B------:R-:W-:Y:S05]  /*6e30*/  BSYNC B1 ;  /* 0x0000000000017941 */ /* 0x000fea0003800000 */
.L_x_261:
        /* <DEDUP_REMOVED lines=10> */
.L_x_264:
[----:B------:R-:W-:Y:S05]  /*6ee0*/  BSYNC B1 ;  /* 0x0000000000017941 */ /* 0x000fea0003800000 */
.L_x_263:
        /* <DEDUP_REMOVED lines=10> */
.L_x_266:
[----:B------:R-:W-:Y:S05]  /*6f90*/  BSYNC B1 ;  /* 0x0000000000017941 */ /* 0x000fea0003800000 */
.L_x_265:
        /* <DEDUP_REMOVED lines=9> */
.L_x_268:
[----:B------:R-:W-:Y:S05]  /*7030*/  BSYNC B1 ;  /* 0x0000000000017941 */ /* 0x000fea0003800000 */
.L_x_267:
        /* <DEDUP_REMOVED lines=9> */
.L_x_270:
[----:B------:R-:W-:Y:S05]  /*70d0*/  BSYNC B1 ;  /* 0x0000000000017941 */ /* 0x000fea0003800000 */
.L_x_269:
        /* <DEDUP_REMOVED lines=10> */
.L_x_272:
[----:B------:R-:W-:Y:S05]  /*7180*/  BSYNC B1 ;  /* 0x0000000000017941 */ /* 0x000fea0003800000 */
.L_x_271:
        /* <DEDUP_REMOVED lines=10> */
.L_x_274:
[----:B------:R-:W-:Y:S05]  /*7230*/  BSYNC B1 ;  /* 0x0000000000017941 */ /* 0x000fea0003800000 */
.L_x_273:
        /* <DEDUP_REMOVED lines=9> */
.L_x_276:
[----:B------:R-:W-:Y:S05]  /*72d0*/  BSYNC B1 ;  /* 0x0000000000017941 */ /* 0x000fea0003800000 */
.L_x_275:
        /* <DEDUP_REMOVED lines=9> */
.L_x_278:
[----:B------:R-:W-:Y:S05]  /*7370*/  BSYNC B1 ;  /* 0x0000000000017941 */ /* 0x000fea0003800000 */
.L_x_277:
        /* <DEDUP_REMOVED lines=10> */
.L_x_280:
[----:B------:R-:W-:Y:S05]  /*7420*/  BSYNC B1 ;  /* 0x0000000000017941 */ /* 0x000fea0003800000 */
.L_x_279:
        /* <DEDUP_REMOVED lines=10> */
.L_x_282:
[----:B------:R-:W-:Y:S05]  /*74d0*/  BSYNC B1 ;  /* 0x0000000000017941 */ /* 0x000fea0003800000 */
.L_x_281:
[----:B01--45:R-:W-:Y:S01]  /*74e0*/  HADD2.F32 R7, -RZ, R22.H0_H0 ;  /* 0x20000016ff077230 */ /* 0x033fe20000004100 */
        /* <DEDUP_REMOVED lines=8> */
.L_x_284:
[----:B------:R-:W-:Y:S05]  /*7570*/  BSYNC B1 ;  /* 0x0000000000017941 */ /* 0x000fea0003800000 */
.L_x_283:
[----:B0----5:R-:W-:Y:S01]  /*7580*/  HADD2.F32 R5, -RZ, R22.H0_H0 ;  /* 0x20000016ff057230 */ /* 0x021fe20000004100 */
[----:B------:R-:W-:Y:S01]  /*7590*/  ISETP.GT.AND P0, PT, R3, 0x8, P0 ;  /* 0x000000080300780c */ /* 0x000fe20000704270 */
[----:B------:R-:W-:Y:S01]  /*75a0*/  @P1 IMAD.MOV.U32 R4, RZ, RZ, R10 ;  /* 0x000000ffff041224 */ /* 0x000fe200078e000a */
[----:B------:R-:W-:Y:S02]  /*75b0*/  BSSY B1, `(.L_x_285) ;  /* 0x0000009000017945 */ /* 0x000fe40003800000 */
[----:B------:R-:W-:-:S04]  /*75c0*/  FMUL R5, R5, R152 ;  /* 0x0000009805057220 */ /* 0x000fc80000400000 */
[----:B------:R-:W-:-:S05]  /*75d0*/  FFMA R5, R150, R153, R5 ;  /* 0x0000009996057223 */ /* 0x000fca0000000005 */
[----:B------:R-:W-:-:S04]  /*75e0*/  F2FP.F16.F32.PACK_AB R5, RZ, R5 ;  /* 0x00000005ff05723e */ /* 0x000fc800000000ff */
[----:B------:R-:W-:Y:S01]  /*75f0*/  PRMT R2, R5, 0x7610, R2 ;  /* 0x0000761005027816 */ /* 0x000fe20000000002 */
[----:B------:R-:W-:-:S05]  /*7600*/  @P1 IMAD.MOV.U32 R5, RZ, RZ, R11 ;  /* 0x000000ffff051224 */ /* 0x000fca00078e000b */
[----:B------:R0:W-:Y:S01]  /*7610*/  @P1 STG.E.U16 desc[UR36][R4.64+0x1f0], R2 ;  /* 0x0001f00204001986 */ /* 0x0001e2000c101524 */
[----:B------:R-:W-:Y:S05]  /*7620*/  @!P0 BRA `(.L_x_286) ;  /* 0x0000000000048947 */ /* 0x000fea0003800000 */
[----:B------:R4:W5:Y:S02]  /*7630*/  LDG.E.LTC128B.U16 R22, desc[UR36][R8.64+0x1f2] ;  /* 0x0001f22408167981 */ /* 0x000964000c1e1520 */
.L_x_286:
[----:B------:R-:W-:Y:S05]  /*7640*/  BSYNC B1 ;  /* 0x0000000000017941 */ /* 0x000fea0003800000 */
.L_x_285:
[----:B------:R-:W-:Y:S05]  /*7650*/  @!P0 BRA `(.L_x_287) ;  /* 0x0000002400488947 */ /* 0x000fea0003800000 */
[----:B-----5:R-:W-:-:S05]  /*7660*/  HADD2.F32 R3, -RZ, R22.H0_H0 ;  /* 0x20000016ff037230 */ /* 0x020fca0000004100 */
[----:B------:R-:W-:-:S04]  /*7670*/  FMUL R0, R3, R152 ;  /* 0x0000009803007220 */ /* 0x000fc80000400000 */
[----:B------:R-:W-:-:S05]  /*7680*/  FFMA R0, R151, R153, R0 ;  /* 0x0000009997007223 */ /* 0x000fca0000000000 */
[----:B------:R-:W-:-:S05]  /*7690*/  F2FP.F16.F32.PACK_AB R0, RZ, R0 ;  /* 0x00000000ff00723e */ /* 0x000fca00000000ff */
[----:B------:R0:W-:Y:S01]  /*76a0*/  STG.E.U16 desc[UR36][R10.64+0x1f2], R0 ;  /* 0x0001f2000a007986 */ /* 0x0001e2000c101524 */
[----:B------:R-:W-:Y:S05]  /*76b0*/  BRA `(.L_x_287) ;  /* 0x0000002400307947 */ /* 0x000fea0003800000 */
.L_x_34:
[----:B------:R-:W-:Y:S01]  /*76c0*/  ISETP.GT.AND P0, PT, R0, 0x1, PT ;  /* 0x000000010000780c */ /* 0x000fe20003f04270 */
[----:B------:R-:W-:Y:S01]  /*76d0*/  ULDC.64 UR4, c[0x0][0x5c0] ;  /* 0x0001700000047ab9 */ /* 0x000fe20000000a00 */
[-C--:B------:R-:W-:Y:S01]  /*76e0*/  FMUL R24, R24, R153.reuse ;  /* 0x0000009918187220 */ /* 0x080fe20000400000 */
[-C--:B------:R-:W-:Y:S01]  /*76f0*/  FMUL R25, R25, R153.reuse ;  /* 0x0000009919197220 */ /* 0x080fe20000400000 */
[----:B------:R-:W-:Y:S01]  /*7700*/  ISETP.GT.AND P3, PT, R3, RZ, P0 ;  /* 0x000000ff0300720c */ /* 0x000fe20000764270 */
[-C--:B------:R-:W-:Y:S01]  /*7710*/  FMUL R26, R26, R153.reuse ;  /* 0x000000991a1a7220 */ /* 0x080fe20000400000 */
[----:B------:R-:W-:Y:S01]  /*7720*/  LEA R4, P4, R6, UR4, 0x1 ;  /* 0x0000000406047c11 */ /* 0x000fe2000f8808ff */
[-C--:B------:R-:W-:Y:S01]  /*7730*/  FMUL R27, R27, R153.reuse ;  /* 0x000000991b1b7220 */ /* 0x080fe20000400000 */
[----:B------:R-:W-:Y:S01]  /*7740*/  F2FP.F16.F32.PACK_AB R24, RZ, R24 ;  /* 0x00000018ff18723e */ /* 0x000fe200000000ff */
[-C--:B------:R-:W-:Y:S01]  /*7750*/  FMUL R28, R28, R153.reuse ;  /* 0x000000991c1c7220 */ /* 0x080fe20000400000 */
[----:B------:R-:W-:Y:S01]  /*7760*/  LEA.HI.X R5, R6, UR5, R179, 0x1, P4 ;  /* 0x0000000506057c11 */ /* 0x000fe2000a0f0cb3 */
[----:B------:R-:W-:Y:S01]  /*7770*/  FMUL R29, R29, R153 ;  /* 0x000000991d1d7220 */ /* 0x000fe20000400000 */
[----:B------:R-:W-:Y:S01]  /*7780*/  F2FP.F16.F32.PACK_AB R25, RZ, R25 ;  /* 0x00000019ff19723e */ /* 0x000fe200000000ff */
[-C--:B------:R-:W-:Y:S01]  /*7790*/  FMUL R30, R30, R153.reuse ;  /* 0x000000991e1e7220 */ /* 0x080fe20000400000 */
[----:B------:R-:W-:Y:S01]  /*77a0*/  SHF.L.U64.HI R11, R10, 0x4, R11 ;  /* 0x000000040a0b7819 */ /* 0x000fe2000001020b */
[----:B------:R-:W-:Y:S01]  /*77b0*/  @P1 STG.E.U16 desc[UR36][R4.64], R24 ;  /* 0x0000001804001986 */ /* 0x000fe2000c101524 */
[----:B------:R-:W-:Y:S01]  /*77c0*/  ISETP.GT.AND P1, PT, R0, 0x8, PT ;  /* 0x000000080000780c */ /* 0x000fe20003f24270 */
[-C--:B------:R-:W-:Y:S01]  /*77d0*/  FMUL R31, R31, R153.reuse ;  /* 0x000000991f1f7220 */ /* 0x080fe20000400000 */
[C---:B------:R-:W-:Y:S01]  /*77e0*/  ISETP.GT.AND P4, PT, R3.reuse, 0x8, P0 ;  /* 0x000000080300780c */ /* 0x040fe20000784270 */
[----:B------:R-:W-:Y:S01]  /*77f0*/  @P3 STG.E.U16 desc[UR36][R4.64+0x2], R25 ;  /* 0x0000021904003986 */ /* 0x000fe2000c101524 */
[----:B------:R-:W-:Y:S01]  /*7800*/  LEA R6, P3, R10, R4, 0x4 ;  /* 0x000000040a067211 */ /* 0x000fe200078620ff */
[-C--:B------:R-:W-:Y:S01]  /*7810*/  FMUL R32, R32, R153.reuse ;  /* 0x0000009920207220 */ /* 0x080fe20000400000 */
[----:B------:R-:W-:Y:S01]  /*7820*/  ISETP.GT.AND P2, PT, R3, 0x8, P2 ;  /* 0x000000080300780c */ /* 0x000fe20001744270 */
[-C--:B------:R-:W-:Y:S01]  /*7830*/  FMUL R33, R33, R153.reuse ;  /* 0x0000009921217220 */ /* 0x080fe20000400000 */
[----:B------:R-:W-:Y:S01]  /*7840*/  ISETP.GT.AND P0, PT, R0, 0x9, PT ;  /* 0x000000090000780c */ /* 0x000fe20003f04270 */
[----:B------:R-:W-:Y:S01]  /*7850*/  IMAD.X R7, R11, 0x1, R5, P3 ;  /* 0x000000010b077824 */ /* 0x000fe200018e0605 */
[C---:B------:R-:W-:Y:S01]  /*7860*/  ISETP.GT.AND P5, PT, R3.reuse, RZ, P1 ;  /* 0x000000ff0300720c */ /* 0x040fe20000fa4270 */
[-C--:B------:R-:W-:Y:S01]  /*7870*/  FMUL R34, R34, R153.reuse ;  /* 0x0000009922227220 */ /* 0x080fe20000400000 */
[----:B------:R-:W-:Y:S01]  /*7880*/  ISETP.GT.AND P3, PT, R3, RZ, P0 ;  /* 0x000000ff0300720c */ /* 0x000fe20000764270 */
[-C--:B------:R-:W-:Y:S01]  /*7890*/  FMUL R35, R35, R153.reuse ;  /* 0x0000009923237220 */ /* 0x080fe20000400000 */
[----:B------:R-:W-:Y:S01]  /*78a0*/  F2FP.F16.F32.PACK_AB R26, RZ, R26 ;  /* 0x0000001aff1a723e */ /* 0x000fe200000000ff */
[----:B------:R-:W-:Y:S01]  /*78b0*/  FMUL R36, R36, R153 ;  /* 0x0000009924247220 */ /* 0x000fe20000400000 */
[----:B------:R-:W-:Y:S01]  /*78c0*/  F2FP.F16.F32.PACK_AB R27, RZ, R27 ;  /* 0x0000001bff1b723e */ /* 0x000fe200000000ff */
[----:B------:R-:W-:Y:S01]  /*78d0*/  FMUL R37, R37, R153 ;  /* 0x0000009925257220 */ /* 0x000fe20000400000 */
[----:B------:R-:W-:Y:S01]  /*78e0*/  F2FP.F16.F32.PACK_AB R28, RZ, R28 ;  /* 0x0000001cff1c723e */ /* 0x000fe200000000ff */
[----:B------:R-:W-:Y:S01]  /*78f0*/  @P2 STG.E.U16 desc[UR36][R6.64], R26 ;  /* 0x0000001a06002986 */ /* 0x000fe2000c101524 */
[----:B------:R-:W-:Y:S01]  /*7900*/  F2FP.F16.F32.PACK_AB R29, RZ, R29 ;  /* 0x0000001dff1d723e */ /* 0x000fe200000000ff */
[-C--:B------:R-:W-:Y:S01]  /*7910*/  FMUL R38, R38, R153.reuse ;  /* 0x0000009926267220 */ /* 0x080fe20000400000 */
[----:B------:R-:W-:Y:S01]  /*7920*/  ISETP.GT.AND P2, PT, R3, 0x8, P1 ;  /* 0x000000080300780c */ /* 0x000fe20000f44270 */
[----:B------:R-:W-:Y:S01]  /*7930*/  @P4 STG.E.U16 desc[UR36][R6.64+0x2], R27 ;  /* 0x0000021b06004986 */ /* 0x000fe2000c101524 */
[----:B------:R-:W-:Y:S01]  /*7940*/  ISETP.GT.AND P1, PT, R0, 0x10, PT ;  /* 0x000000100000780c */ /* 0x000fe20003f24270 */
[-C--:B------:R-:W-:Y:S01]  /*7950*/  FMUL R39, R39, R153.reuse ;  /* 0x0000009927277220 */ /* 0x080fe20000400000 */
[----:B------:R-:W-:Y:S01]  /*7960*/  F2FP.F16.F32.PACK_AB R30, RZ, R30 ;  /* 0x0000001eff1e723e */ /* 0x000fe200000000ff */
[----:B------:R-:W-:Y:S01]  /*7970*/  @P5 STG.E.U16 desc[UR36][R4.64+0x10], R28 ;  /* 0x0000101c04005986 */ /* 0x000fe2000c101524 */
[C---:B------:R-:W-:Y:S01]  /*7980*/  ISETP.GT.AND P4, PT, R3.reuse, RZ, P1 ;  /* 0x000000ff0300720c */ /* 0x040fe20000f84270 */
[----:B------:R-:W-:Y:S01]  /*7990*/  FMUL R40, R40, R153 ;  /* 0x0000009928287220 */ /* 0x000fe20000400000 */
[----:B------:R-:W-:Y:S01]  /*79a0*/  F2FP.F16.F32.PACK_AB R31, RZ, R31 ;  /* 0x0000001fff1f723e */ /* 0x000fe200000000ff */
[----:B------:R-:W-:Y:S01]  /*79b0*/  @P3 STG.E.U16 desc[UR36][R4.64+0x12], R29 ;  /* 0x0000121d04003986 */ /* 0x000fe2000c101524 */
[----:B------:R-:W-:Y:S01]  /*79c0*/  ISETP.GT.AND P3, PT, R3, 0x8, P0 ;  /* 0x000000080300780c */ /* 0x000fe20000764270 */
[-C--:B------:R-:W-:Y:S01]  /*79d0*/  FMUL R41, R41, R153.reuse ;  /* 0x0000009929297220 */ /* 0x080fe20000400000 */
[----:B------:R-:W-:Y:S01]  /*79e0*/  ISETP.GT.AND P0, PT, R0, 0x11, PT ;  /* 0x000000110000780c */ /* 0x000fe20003f04270 */
[----:B------:R-:W-:Y:S01]  /*79f0*/  @P2 STG.E.U16 desc[UR36][R6.64+0x10], R30 ;  /* 0x0000101e06002986 */ /* 0x000fe2000c101524 */
[----:B------:R-:W-:Y:S01]  /*7a00*/  F2FP.F16.F32.PACK_AB R32, RZ, R32 ;  /* 0x00000020ff20723e */ /* 0x000fe200000000ff */
[-C--:B------:R-:W-:Y:S01]  /*7a10*/  FMUL R42, R42, R153.reuse ;  /* 0x000000992a2a7220 */ /* 0x080fe20000400000 */
[----:B------:R-:W-:Y:S01]  /*7a20*/  ISETP.GT.AND P5, PT, R3, RZ, P0 ;  /* 0x000000ff0300720c */ /* 0x000fe200007a4270 */
[-C--:B------:R-:W-:Y:S01]  /*7a30*/  FMUL R43, R43, R153.reuse ;  /* 0x000000992b2b7220 */ /* 0x080fe20000400000 */
[----:B------:R-:W-:Y:S01]  /*7a40*/  ISETP.GT.AND P2, PT, R3, 0x8, P1 ;  /* 0x000000080300780c */ /* 0x000fe20000f44270 */
[-C--:B------:R-:W-:Y:S01]  /*7a50*/  FMUL R44, R44, R153.reuse ;  /* 0x000000992c2c7220 */ /* 0x080fe20000400000 */
[----:B------:R-:W-:Y:S01]  /*7a60*/  ISETP.GT.AND P1, PT, R0, 0x18, PT ;  /* 0x000000180000780c */ /* 0x000fe20003f24270 */
[----:B------:R-:W-:Y:S01]  /*7a70*/  FMUL R45, R45, R153 ;  /* 0x000000992d2d7220 */ /* 0x000fe20000400000 */
[----:B------:R-:W-:Y:S01]  /*7a80*/  F2FP.F16.F32.PACK_AB R33, RZ, R33 ;  /* 0x00000021ff21723e */ /* 0x000fe200000000ff */
[----:B------:R-:W-:Y:S01]  /*7a90*/  @P3 STG.E.U16 desc[UR36][R6.64+0x12], R31 ;  /* 0x0000121f06003986 */ /* 0x000fe2000c101524 */
[C---:B------:R-:W-:Y:S01]  /*7aa0*/  ISETP.GT.AND P3, PT, R3.reuse, 0x8, P0 ;  /* 0x000000080300780c */ /* 0x040fe20000764270 */
[-C--:B------:R-:W-:Y:S01]  /*7ab0*/  FMUL R46, R46, R153.reuse ;  /* 0x000000992e2e7220 */ /* 0x080fe20000400000 */
[----:B------:R-:W-:Y:S01]  /*7ac0*/  ISETP.GT.AND P0, PT, R0, 0x19, PT ;  /* 0x000000190000780c */ /* 0x000fe20003f04270 */
[----:B------:R-:W-:Y:S01]  /*7ad0*/  @P4 STG.E.U16 desc[UR36][R4.64+0x20], R32 ;  /* 0x0000202004004986 */ /* 0x000fe2000c101524 */
[----:B------:R-:W-:Y:S01]  /*7ae0*/  ISETP.GT.AND P4, PT, R3, RZ, P1 ;  /* 0x000000ff0300720c */ /* 0x000fe20000f84270 */
[-C--:B------:R-:W-:Y:S01]  /*7af0*/  FMUL R47, R47, R153.reuse ;  /* 0x000000992f2f7220 */ /* 0x080fe20000400000 */
[----:B------:R-:W-:Y:S01]  /*7b00*/  F2FP.F16.F32.PACK_AB R34, RZ, R34 ;  /* 0x00000022ff22723e */ /* 0x000fe200000000ff */
[----:B------:R-:W-:Y:S01]  /*7b10*/  @P5 STG.E.U16 desc[UR36][R4.64+0x22], R33 ;  /* 0x0000222104005986 */ /* 0x000fe2000c101524 */
[----:B------:R-:W-:Y:S01]  /*7b20*/  ISETP.GT.AND P5, PT, R3, RZ, P0 ;  /* 0x000000ff0300720c */ /* 0x000fe200007a4270 */
[----:B------:R-:W-:Y:S01]  /*7b30*/  FMUL R48, R48, R153 ;  /* 0x0000009930307220 */ /* 0x000fe20000400000 */
[----:B------:R-:W-:Y:S01]  /*7b40*/  F2FP.F16.F32.PACK_AB R35, RZ, R35 ;  /* 0x00000023ff23723e */ /* 0x000fe200000000ff */
[----:B------:R-:W-:Y:S01]  /*7b50*/  @P2 STG.E.U16 desc[UR36][R6.64+0x20], R34 ;  /* 0x0000202206002986 */ /* 0x000fe2000c101524 */
[----:B------:R-:W-:Y:S01]  /*7b60*/  F2FP.F16.F32.PACK_AB R36, RZ, R36 ;  /* 0x00000024ff24723e */ /* 0x000fe200000000ff */
[-C--:B------:R-:W-:Y:S01]  /*7b70*/  FMUL R49, R49, R153.reuse ;  /* 0x0000009931317220 */ /* 0x080fe20000400000 */
[C---:B------:R-:W-:Y:S01]  /*7b80*/  ISETP.GT.AND P2, PT, R3.reuse, 0x8, P1 ;  /* 0x000000080300780c */ /* 0x040fe20000f44270 */
[----:B------:R-:W-:Y:S01]  /*7b90*/  @P3 STG.E.U16 desc[UR36][R6.64+0x22], R35 ;  /* 0x0000222306003986 */ /* 0x000fe2000c101524 */
[----:B------:R-:W-:Y:S01]  /*7ba0*/  ISETP.GT.AND P1, PT, R0, 0x20, PT ;  /* 0x000000200000780c */ /* 0x000fe20003f24270 */
[----:B------:R-:W-:Y:S01]  /*7bb0*/  FMUL R50, R50, R153 ;  /* 0x0000009932327220 */ /* 0x000fe20000400000 */
[----:B------:R-:W-:Y:S01]  /*7bc0*/  F2FP.F16.F32.PACK_AB R37, RZ, R37 ;  /* 0x00000025ff25723e */ /* 0x000fe200000000ff */
[----:B------:R-:W-:Y:S01]  /*7bd0*/  @P4 STG.E.U16 desc[UR36][R4.64+0x30], R36 ;  /* 0x0000302404004986 */ /* 0x000fe2000c101524 */
[----:B------:R-:W-:Y:S01]  /*7be0*/  ISETP.GT.AND P3, PT, R3, 0x8, P0 ;  /* 0x000000080300780c */ /* 0x000fe20000764270 */
[-C--:B------:R-:W-:Y:S01]  /*7bf0*/  FMUL R51, R51, R153.reuse ;  /* 0x0000009933337220 */ /* 0x080fe20000400000 */
[----:B------:R-:W-:Y:S01]  /*7c00*/  ISETP.GT.AND P0, PT, R0, 0x21, PT ;  /* 0x000000210000780c */ /* 0x000fe20003f04270 */
[----:B------:R-:W-:Y:S01]  /*7c10*/  @P5 STG.E.U16 desc[UR36][R4.64+0x32], R37 ;  /* 0x0000322504005986 */ /* 0x000fe2000c101524 */
[----:B------:R-:W-:Y:S01]  /*7c20*/  ISETP.GT.AND P4, PT, R3, RZ, P1 ;  /* 0x000000ff0300720c */ /* 0x000fe20000f84270 */
[-C--:B------:R-:W-:Y:S01]  /*7c30*/  FMUL R52, R52, R153.reuse ;  /* 0x0000009934347220 */ /* 0x080fe20000400000 */
[----:B------:R-:W-:Y:S01]  /*7c40*/  F2FP.F16.F32.PACK_AB R38, RZ, R38 ;  /* 0x00000026ff26723e */ /* 0x000fe200000000ff */
[-C--:B------:R-:W-:Y:S01]  /*7c50*/  FMUL R53, R53, R153.reuse ;  /* 0x0000009935357220 */ /* 0x080fe20000400000 */
        /* <DEDUP_REMOVED lines=325> */
[----:B------:R-:W-:Y:S01]  /*90b0*/  FMUL R151, R151, R153 ;  /* 0x0000009997977220 */ /* 0x000fe20000400000 */
[----:B------:R-:W-:Y:S01]  /*90c0*/  ISETP.GT.AND P2, PT, R3, 0x8, P1 ;  /* 0x000000080300780c */ /* 0x000fe20000f44270 */
[----:B------:R-:W-:Y:S01]  /*90d0*/  @P3 STG.E.U16 desc[UR36][R6.64+0x132], R103 ;  /* 0x0001326706003986 */ /* 0x000fe2000c101524 */
[----:B------:R-:W-:-:S02]  /*90e0*/  ISETP.GT.AND P1, PT, R0, 0xa8, PT ;  /* 0x000000a80000780c */ /* 0x000fc40003f24270 */
[----:B------:R-:W-:Y:S01]  /*90f0*/  F2FP.F16.F32.PACK_AB R105, RZ, R105 ;  /* 0x00000069ff69723e */ /* 0x000fe200000000ff */
[----:B------:R-:W-:Y:S01]  /*9100*/  @P4 STG.E.U16 desc[UR36][R4.64+0x140], R104 ;  /* 0x0001406804004986 */ /* 0x000fe2000c101524 */
[C---:B------:R-:W-:Y:S02]  /*9110*/  ISETP.GT.AND P3, PT, R3.reuse, 0x8, P0 ;  /* 0x000000080300780c */ /* 0x040fe40000764270 */
[----:B------:R-:W-:Y:S01]  /*9120*/  ISETP.GT.AND P0, PT, R0, 0xa9, PT ;  /* 0x000000a90000780c */ /* 0x000fe20003f04270 */
[----:B------:R-:W-:Y:S01]  /*9130*/  @P5 STG.E.U16 desc[UR36][R4.64+0x142], R105 ;  /* 0x0001426904005986 */ /* 0x000fe2000c101524 */
[C---:B------:R-:W-:Y:S02]  /*9140*/  ISETP.GT.AND P4, PT, R3.reuse, RZ, P1 ;  /* 0x000000ff0300720c */ /* 0x040fe40000f84270 */
[----:B------:R-:W-:Y:S02]  /*9150*/  F2FP.F16.F32.PACK_AB R106, RZ, R106 ;  /* 0x0000006aff6a723e */ /* 0x000fe400000000ff */
[----:B------:R-:W-:-:S02]  /*9160*/  ISETP.GT.AND P5, PT, R3, RZ, P0 ;  /* 0x000000ff0300720c */ /* 0x000fc400007a4270 */
[----:B------:R-:W-:Y:S01]  /*9170*/  F2FP.F16.F32.PACK_AB R107, RZ, R107 ;  /* 0x0000006bff6b723e */ /* 0x000fe200000000ff */
[----:B------:R-:W-:Y:S01]  /*9180*/  @P2 STG.E.U16 desc[UR36][R6.64+0x140], R106 ;  /* 0x0001406a06002986 */ /* 0x000fe2000c101524 */
[----:B------:R-:W-:Y:S02]  /*9190*/  F2FP.F16.F32.PACK_AB R108, RZ, R108 ;  /* 0x0000006cff6c723e */ /* 0x000fe400000000ff */
[C---:B------:R-:W-:Y:S01]  /*91a0*/  ISETP.GT.AND P2, PT, R3.reuse, 0x8, P1 ;  /* 0x000000080300780c */ /* 0x040fe20000f44270 */
[----:B------:R-:W-:Y:S01]  /*91b0*/  @P3 STG.E.U16 desc[UR36][R6.64+0x142], R107 ;  /* 0x0001426b06003986 */ /* 0x000fe2000c101524 */
[----:B------:R-:W-:Y:S02]  /*91c0*/  ISETP.GT.AND P1, PT, R0, 0xb0, PT ;  /* 0x000000b00000780c */ /* 0x000fe40003f24270 */
[----:B------:R-:W-:Y:S01]  /*91d0*/  F2FP.F16.F32.PACK_AB R109, RZ, R109 ;  /* 0x0000006dff6d723e */ /* 0x000fe200000000ff */
[----:B------:R-:W-:Y:S01]  /*91e0*/  @P4 STG.E.U16 desc[UR36][R4.64+0x150], R108 ;  /* 0x0001506c04004986 */ /* 0x000fe2000c101524 */
[----:B------:R-:W-:-:S02]  /*91f0*/  ISETP.GT.AND P3, PT, R3, 0x8, P0 ;  /* 0x000000080300780c */ /* 0x000fc40000764270 */
[----:B------:R-:W-:Y:S01]  /*9200*/  ISETP.GT.AND P0, PT, R0, 0xb1, PT ;  /* 0x000000b10000780c */ /* 0x000fe20003f04270 */
[----:B------:R-:W-:Y:S01]  /*9210*/  @P5 STG.E.U16 desc[UR36][R4.64+0x152], R109 ;  /* 0x0001526d04005986 */ /* 0x000fe2000c101524 */
[C---:B------:R-:W-:Y:S02]  /*9220*/  ISETP.GT.AND P4, PT, R3.reuse, RZ, P1 ;  /* 0x000000ff0300720c */ /* 0x040fe40000f84270 */
[----:B------:R-:W-:Y:S02]  /*9230*/  F2FP.F16.F32.PACK_AB R110, RZ, R110 ;  /* 0x0000006eff6e723e */ /* 0x000fe400000000ff */
[----:B------:R-:W-:Y:S02]  /*9240*/  ISETP.GT.AND P5, PT, R3, RZ, P0 ;  /* 0x000000ff0300720c */ /* 0x000fe400007a4270 */
[----:B------:R-:W-:Y:S01]  /*9250*/  F2FP.F16.F32.PACK_AB R111, RZ, R111 ;  /* 0x0000006fff6f723e */ /* 0x000fe200000000ff */
[----:B------:R-:W-:Y:S01]  /*9260*/  @P2 STG.E.U16 desc[UR36][R6.64+0x150], R110 ;  /* 0x0001506e06002986 */ /* 0x000fe2000c101524 */
[----:B------:R-:W-:-:S02]  /*9270*/  F2FP.F16.F32.PACK_AB R112, RZ, R112 ;  /* 0x00000070ff70723e */ /* 0x000fc400000000ff */
[C---:B------:R-:W-:Y:S01]  /*9280*/  ISETP.GT.AND P2, PT, R3.reuse, 0x8, P1 ;  /* 0x000000080300780c */ /* 0x040fe20000f44270 */
[----:B------:R-:W-:Y:S01]  /*9290*/  @P3 STG.E.U16 desc[UR36][R6.64+0x152], R111 ;  /* 0x0001526f06003986 */ /* 0x000fe2000c101524 */
[C---:B------:R-:W-:Y:S02]  /*92a0*/  ISETP.GT.AND P1, PT, R0.reuse, 0xb8, PT ;  /* 0x000000b80000780c */ /* 0x040fe40003f24270 */
[----:B------:R-:W-:Y:S01]  /*92b0*/  F2FP.F16.F32.PACK_AB R113, RZ, R113 ;  /* 0x00000071ff71723e */ /* 0x000fe200000000ff */
[----:B------:R-:W-:Y:S01]  /*92c0*/  @P4 STG.E.U16 desc[UR36][R4.64+0x160], R112 ;  /* 0x0001607004004986 */ /* 0x000fe2000c101524 */
[C---:B------:R-:W-:Y:S02]  /*92d0*/  ISETP.GT.AND P3, PT, R3.reuse, 0x8, P0 ;  /* 0x000000080300780c */ /* 0x040fe40000764270 */
[----:B------:R-:W-:Y:S01]  /*92e0*/  ISETP.GT.AND P0, PT, R0, 0xb9, PT ;  /* 0x000000b90000780c */ /* 0x000fe20003f04270 */
[----:B------:R-:W-:Y:S01]  /*92f0*/  @P5 STG.E.U16 desc[UR36][R4.64+0x162], R113 ;  /* 0x0001627104005986 */ /* 0x000fe2000c101524 */
[----:B------:R-:W-:-:S02]  /*9300*/  ISETP.GT.AND P4, PT, R3, RZ, P1 ;  /* 0x000000ff0300720c */ /* 0x000fc40000f84270 */
[----:B------:R-:W-:Y:S02]  /*9310*/  F2FP.F16.F32.PACK_AB R114, RZ, R114 ;  /* 0x00000072ff72723e */ /* 0x000fe400000000ff */
[C---:B------:R-:W-:Y:S02]  /*9320*/  ISETP.GT.AND P5, PT, R3.reuse, RZ, P0 ;  /* 0x000000ff0300720c */ /* 0x040fe400007a4270 */
[----:B------:R-:W-:Y:S01]  /*9330*/  F2FP.F16.F32.PACK_AB R115, RZ, R115 ;  /* 0x00000073ff73723e */ /* 0x000fe200000000ff */
[----:B------:R-:W-:Y:S01]  /*9340*/  @P2 STG.E.U16 desc[UR36][R6.64+0x160], R114 ;  /* 0x0001607206002986 */ /* 0x000fe2000c101524 */
[----:B------:R-:W-:Y:S02]  /*9350*/  F2FP.F16.F32.PACK_AB R116, RZ, R116 ;  /* 0x00000074ff74723e */ /* 0x000fe400000000ff */
        /* <DEDUP_REMOVED lines=65> */
[----:B------:R-:W-:Y:S02]  /*9770*/  ISETP.GT.AND P5, PT, R3, RZ, P0 ;  /* 0x000000ff0300720c */ /* 0x000fe400007a4270 */
[----:B------:R-:W-:Y:S02]  /*9780*/  F2FP.F16.F32.PACK_AB R134, RZ, R134 ;  /* 0x00000086ff86723e */ /* 0x000fe400000000ff */
[----:B------:R-:W-:Y:S02]  /*9790*/  F2FP.F16.F32.PACK_AB R135, RZ, R135 ;  /* 0x00000087ff87723e */ /* 0x000fe400000000ff */
[----:B------:R-:W-:Y:S01]  /*97a0*/  F2FP.F16.F32.PACK_AB R136, RZ, R136 ;  /* 0x00000088ff88723e */ /* 0x000fe200000000ff */
[----:B------:R-:W-:Y:S01]  /*97b0*/  @P2 STG.E.U16 desc[UR36][R6.64+0x1b0], R134 ;  /* 0x0001b08606002986 */ /* 0x000fe2000c101524 */
[----:B------:R-:W-:-:S02]  /*97c0*/  F2FP.F16.F32.PACK_AB R137, RZ, R137 ;  /* 0x00000089ff89723e */ /* 0x000fc400000000ff */
[C---:B------:R-:W-:Y:S01]  /*97d0*/  ISETP.GT.AND P1, PT, R3.reuse, 0x8, P1 ;  /* 0x000000080300780c */ /* 0x040fe20000f24270 */
[----:B------:R-:W-:Y:S01]  /*97e0*/  @P3 STG.E.U16 desc[UR36][R6.64+0x1b2], R135 ;  /* 0x0001b28706003986 */ /* 0x000fe2000c101524 */
[C---:B------:R-:W-:Y:S02]  /*97f0*/  ISETP.GT.AND P2, PT, R3.reuse, 0x8, P0 ;  /* 0x000000080300780c */ /* 0x040fe40000744270 */
[C---:B------:R-:W-:Y:S01]  /*9800*/  ISETP.GT.AND P0, PT, R0.reuse, 0xe9, PT ;  /* 0x000000e90000780c */ /* 0x040fe20003f04270 */
[----:B------:R-:W-:Y:S01]  /*9810*/  @P4 STG.E.U16 desc[UR36][R4.64+0x1c0], R136 ;  /* 0x0001c08804004986 */ /* 0x000fe2000c101524 */
[----:B------:R-:W-:Y:S02]  /*9820*/  ISETP.GT.AND P4, PT, R0, 0xe8, PT ;  /* 0x000000e80000780c */ /* 0x000fe40003f84270 */
[----:B------:R-:W-:Y:S01]  /*9830*/  F2FP.F16.F32.PACK_AB R138, RZ, R138 ;  /* 0x0000008aff8a723e */ /* 0x000fe200000000ff */
[----:B------:R-:W-:Y:S01]  /*9840*/  @P5 STG.E.U16 desc[UR36][R4.64+0x1c2], R137 ;  /* 0x0001c28904005986 */ /* 0x000fe2000c101524 */
[----:B------:R-:W-:-:S02]  /*9850*/  ISETP.GT.AND P5, PT, R3, RZ, P4 ;  /* 0x000000ff0300720c */ /* 0x000fc400027a4270 */
[----:B------:R-:W-:Y:S01]  /*9860*/  F2FP.F16.F32.PACK_AB R139, RZ, R139 ;  /* 0x0000008bff8b723e */ /* 0x000fe200000000ff */
[----:B------:R-:W-:Y:S01]  /*9870*/  @P1 STG.E.U16 desc[UR36][R6.64+0x1c0], R138 ;  /* 0x0001c08a06001986 */ /* 0x000fe2000c101524 */
[----:B------:R-:W-:Y:S02]  /*9880*/  F2FP.F16.F32.PACK_AB R140, RZ, R140 ;  /* 0x0000008cff8c723e */ /* 0x000fe400000000ff */
[C---:B------:R-:W-:Y:S01]  /*9890*/  ISETP.GT.AND P3, PT, R3.reuse, RZ, P0 ;  /* 0x000000ff0300720c */ /* 0x040fe20000764270 */
[----:B------:R-:W-:Y:S01]  /*98a0*/  @P2 STG.E.U16 desc[UR36][R6.64+0x1c2], R139 ;  /* 0x0001c28b06002986 */ /* 0x000fe2000c101524 */
[C---:B------:R-:W-:Y:S02]  /*98b0*/  ISETP.GT.AND P4, PT, R3.reuse, 0x8, P4 ;  /* 0x000000080300780c */ /* 0x040fe40002784270 */
[----:B------:R-:W-:Y:S02]  /*98c0*/  F2FP.F16.F32.PACK_AB R141, RZ, R141 ;  /* 0x0000008dff8d723e */ /* 0x000fe400000000ff */
[----:B------:R-:W-:Y:S01]  /*98d0*/  F2FP.F16.F32.PACK_AB R142, RZ, R142 ;  /* 0x0000008eff8e723e */ /* 0x000fe200000000ff */
[----:B------:R-:W-:Y:S01]  /*98e0*/  @P5 STG.E.U16 desc[UR36][R4.64+0x1d0], R140 ;  /* 0x0001d08c04005986 */ /* 0x000fe2000c101524 */
[----:B------:R-:W-:-:S02]  /*98f0*/  ISETP.GT.AND P5, PT, R3, 0x8, P0 ;  /* 0x000000080300780c */ /* 0x000fc400007a4270 */
[----:B------:R-:W-:Y:S02]  /*9900*/  F2FP.F16.F32.PACK_AB R143, RZ, R143 ;  /* 0x0000008fff8f723e */ /* 0x000fe400000000ff */
[C---:B------:R-:W-:Y:S01]  /*9910*/  ISETP.GT.AND P0, PT, R0.reuse, 0xf1, PT ;  /* 0x000000f10000780c */ /* 0x040fe20003f04270 */
[----:B------:R-:W-:Y:S01]  /*9920*/  @P3 STG.E.U16 desc[UR36][R4.64+0x1d2], R141 ;  /* 0x0001d28d04003986 */ /* 0x000fe2000c101524 */
[----:B------:R-:W-:Y:S02]  /*9930*/  ISETP.GT.AND P3, PT, R0, 0xf0, PT ;  /* 0x000000f00000780c */ /* 0x000fe40003f64270 */
[----:B------:R-:W-:Y:S01]  /*9940*/  F2FP.F16.F32.PACK_AB R144, RZ, R144 ;  /* 0x00000090ff90723e */ /* 0x000fe200000000ff */
[----:B------:R-:W-:Y:S01]  /*9950*/  @P4 STG.E.U16 desc[UR36][R6.64+0x1d0], R142 ;  /* 0x0001d08e06004986 */ /* 0x000fe2000c101524 */
[C---:B------:R-:W-:Y:S02]  /*9960*/  ISETP.GT.AND P4, PT, R3.reuse, RZ, P3 ;  /* 0x000000ff0300720c */ /* 0x040fe40001f84270 */
[C---:B------:R-:W-:Y:S01]  /*9970*/  ISETP.GT.AND P3, PT, R3.reuse, 0x8, P3 ;  /* 0x000000080300780c */ /* 0x040fe20001f64270 */
[----:B------:R-:W-:Y:S01]  /*9980*/  @P5 STG.E.U16 desc[UR36][R6.64+0x1d2], R143 ;  /* 0x0001d28f06005986 */ /* 0x000fe2000c101524 */
[----:B------:R-:W-:-:S02]  /*9990*/  ISETP.GT.AND P5, PT, R3, RZ, P0 ;  /* 0x000000ff0300720c */ /* 0x000fc400007a4270 */
[----:B------:R-:W-:Y:S02]  /*99a0*/  F2FP.F16.F32.PACK_AB R145, RZ, R145 ;  /* 0x00000091ff91723e */ /* 0x000fe400000000ff */
[C---:B------:R-:W-:Y:S02]  /*99b0*/  ISETP.GT.AND P0, PT, R3.reuse, 0x8, P0 ;  /* 0x000000080300780c */ /* 0x040fe40000704270 */
[C---:B------:R-:W-:Y:S02]  /*99c0*/  ISETP.GT.AND P1, PT, R0.reuse, 0xf9, PT ;  /* 0x000000f90000780c */ /* 0x040fe40003f24270 */
[----:B------:R-:W-:Y:S01]  /*99d0*/  ISETP.GT.AND P2, PT, R0, 0xf8, PT ;  /* 0x000000f80000780c */ /* 0x000fe20003f44270 */
[----:B------:R-:W-:Y:S01]  /*99e0*/  @P4 STG.E.U16 desc[UR36][R4.64+0x1e0], R144 ;  /* 0x0001e09004004986 */ /* 0x000fe2000c101524 */
[C---:B------:R-:W-:Y:S01]  /*99f0*/  ISETP.GT.AND P4, PT, R3.reuse, RZ, P1 ;  /* 0x000000ff0300720c */ /* 0x040fe20000f84270 */
[----:B------:R-:W-:Y:S01]  /*9a00*/  @P3 IMAD.MOV.U32 R2, RZ, RZ, R6 ;  /* 0x000000ffff023224 */ /* 0x000fe200078e0006 */
[C---:B------:R-:W-:Y:S01]  /*9a10*/  ISETP.GT.AND P1, PT, R3.reuse, 0x8, P1 ;  /* 0x000000080300780c */ /* 0x040fe20000f24270 */
[----:B------:R-:W-:Y:S01]  /*9a20*/  @P5 STG.E.U16 desc[UR36][R4.64+0x1e2], R145 ;  /* 0x0001e29104005986 */ /* 0x000fe2000c101524 */
[----:B------:R-:W-:-:S02]  /*9a30*/  ISETP.GT.AND P5, PT, R3, RZ, P2 ;  /* 0x000000ff0300720c */ /* 0x000fc400017a4270 */
[----:B------:R-:W-:Y:S01]  /*9a40*/  ISETP.GT.AND P2, PT, R3, 0x8, P2 ;  /* 0x000000080300780c */ /* 0x000fe20001744270 */
[----:B------:R-:W-:Y:S01]  /*9a50*/  @P3 IMAD.MOV.U32 R3, RZ, RZ, R7 ;  /* 0x000000ffff033224 */ /* 0x000fe200078e0007 */
[----:B------:R-:W-:Y:S02]  /*9a60*/  F2FP.F16.F32.PACK_AB R146, RZ, R146 ;  /* 0x00000092ff92723e */ /* 0x000fe400000000ff */
[----:B------:R-:W-:Y:S02]  /*9a70*/  F2FP.F16.F32.PACK_AB R147, RZ, R147 ;  /* 0x00000093ff93723e */ /* 0x000fe400000000ff */
[----:B------:R-:W-:Y:S01]  /*9a80*/  F2FP.F16.F32.PACK_AB R148, RZ, R148 ;  /* 0x00000094ff94723e */ /* 0x000fe200000000ff */
[----:B------:R0:W-:Y:S01]  /*9a90*/  @P3 STG.E.U16 desc[UR36][R2.64+0x1e0], R146 ;  /* 0x0001e09202003986 */ /* 0x0001e2000c101524 */
[----:B------:R-:W-:Y:S02]  /*9aa0*/  F2FP.F16.F32.PACK_AB R149, RZ, R149 ;  /* 0x00000095ff95723e */ /* 0x000fe400000000ff */
[----:B------:R-:W-:-:S02]  /*9ab0*/  F2FP.F16.F32.PACK_AB R150, RZ, R150 ;  /* 0x00000096ff96723e */ /* 0x000fc400000000ff */
[----:B------:R-:W-:Y:S01]  /*9ac0*/  F2FP.F16.F32.PACK_AB R151, RZ, R151 ;  /* 0x00000097ff97723e */ /* 0x000fe200000000ff */
[----:B0-----:R-:W-:Y:S02]  /*9ad0*/  @P0 IMAD.MOV.U32 R2, RZ, RZ, R6 ;  /* 0x000000ffff020224 */ /* 0x001fe400078e0006 */
[----:B------:R-:W-:-:S05]  /*9ae0*/  @P0 IMAD.MOV.U32 R3, RZ, RZ, R7 ;  /* 0x000000ffff030224 */ /* 0x000fca00078e0007 */
[----:B------:R0:W-:Y:S02]  /*9af0*/  @P0 STG.E.U16 desc[UR36][R2.64+0x1e2], R147 ;  /* 0x0001e29302000986 */ /* 0x0001e4000c101524 */
[----:B0-----:R-:W-:Y:S02]  /*9b00*/  @P5 IMAD.MOV.U32 R2, RZ, RZ, R4 ;  /* 0x000000ffff025224 */ /* 0x001fe400078e0004 */
[----:B------:R-:W-:-:S05]  /*9b10*/  @P5 IMAD.MOV.U32 R3, RZ, RZ, R5 ;  /* 0x000000ffff035224 */ /* 0x000fca00078e0005 */
[----:B------:R0:W-:Y:S04]  /*9b20*/  @P5 STG.E.U16 desc[UR36][R2.64+0x1f0], R148 ;  /* 0x0001f09402005986 */ /* 0x0001e8000c101524 */
[----:B------:R1:W-:Y:S01]  /*9b30*/  @P4 STG.E.U16 desc[UR36][R4.64+0x1f2], R149 ;  /* 0x0001f29504004986 */ /* 0x0003e2000c101524 */
[----:B0-----:R-:W-:Y:S02]  /*9b40*/  @P2 IMAD.MOV.U32 R2, RZ, RZ, R6 ;  /* 0x000000ffff022224 */ /* 0x001fe400078e0006 */
[----:B------:R-:W-:-:S05]  /*9b50*/  @P2 IMAD.MOV.U32 R3, RZ, RZ, R7 ;  /* 0x000000ffff032224 */ /* 0x000fca00078e0007 */
[----:B------:R1:W-:Y:S04]  /*9b60*/  @P2 STG.E.U16 desc[UR36][R2.64+0x1f0], R150 ;  /* 0x0001f09602002986 */ /* 0x0003e8000c101524 */
[----:B------:R1:W-:Y:S02]  /*9b70*/  @P1 STG.E.U16 desc[UR36][R6.64+0x1f2], R151 ;  /* 0x0001f29706001986 */ /* 0x0003e4000c101524 */
.L_x_287:
[----:B------:R-:W-:Y:S05]  /*9b80*/  BSYNC B0 ;  /* 0x0000000000007941 */ /* 0x000fea0003800000 */
.L_x_33:
[----:B01----:R-:W2:Y:S01]  /*9b90*/  LDL.64 R2, [R1] ;  /* 0x0000000001027983 */ /* 0x003ea20000100a00 */
[----:B------:R-:W-:Y:S01]  /*9ba0*/  ULDC.64 UR4, c[0x0][0x650] ;  /* 0x0001940000047ab9 */ /* 0x000fe20000000a00 */
[----:B------:R0:W-:Y:S01]  /*9bb0*/  SYNCS.ARRIVE.TRANS64.A1T0 RZ, [R160+UR45], RZ ;  /* 0x000000ffa0ff79a7 */ /* 0x0001e2000810002d */
[----:B------:R-:W-:Y:S01]  /*9bc0*/  PRMT R0, RZ, 0x7610, R0 ;  /* 0x00007610ff007816 */ /* 0x000fe20000000000 */
[----:B------:R-:W-:Y:S02]  /*9bd0*/  IMAD.MOV.U32 R19, RZ, RZ, -0x1 ;  /* 0xffffffffff137424 */ /* 0x000fe400078e00ff */
[----:B-----5:R-:W-:Y:S01]  /*9be0*/  IMAD.MOV.U32 R22, RZ, RZ, -0x1 ;  /* 0xffffffffff167424 */ /* 0x020fe200078e00ff */
[----:B--2---:R-:W-:-:S04]  /*9bf0*/  LEA R18, P0, R2, R18, 0x1 ;  /* 0x0000001202127211 */ /* 0x004fc800078008ff */
[----:B------:R-:W-:Y:S01]  /*9c00*/  LEA.HI.X R17, R2, R17, R23, 0x1, P0 ;  /* 0x0000001102117211 */ /* 0x000fe200000f0c17 */
[----:B------:R-:W-:Y:S01]  /*9c10*/  IMAD.MOV.U32 R2, RZ, RZ, -0x1 ;  /* 0xffffffffff027424 */ /* 0x000fe200078e00ff */
[----:B------:R-:W-:-:S04]  /*9c20*/  ISETP.GE.U32.AND P0, PT, R18, UR4, PT ;  /* 0x0000000412007c0c */ /* 0x000fc8000bf06070 */
[----:B------:R-:W-:-:S13]  /*9c30*/  ISETP.GE.U32.AND.EX P0, PT, R17, UR5, PT, P0 ;  /* 0x0000000511007c0c */ /* 0x000fda000bf06100 */
[----:B0-----:R-:W-:Y:S05]  /*9c40*/  @P0 BRA `(.L_x_288) ;  /* 0x0000000400700947 */ /* 0x001fea0003800000 */
[----:B------:R-:W0:Y:S01]  /*9c50*/  S2R R10, SR_CTAID.X ;  /* 0x00000000000a7919 */ /* 0x000e220000002500 */
[----:B---34-:R-:W1:Y:S01]  /*9c60*/  LDC.64 R8, c[0x0][0x628] ;  /* 0x00018a00ff087b82 */ /* 0x018e620000000a00 */
[----:B------:R-:W-:Y:S01]  /*9c70*/  ULDC UR4, c[0x0][0x150] ;  /* 0x0000540000047ab9 */ /* 0x000fe20000000800 */
[----:B------:R-:W-:Y:S01]  /*9c80*/  IMAD.MOV.U32 R6, RZ, RZ, R18 ;  /* 0x000000ffff067224 */ /* 0x000fe200078e0012 */
[----:B------:R-:W2:Y:S01]  /*9c90*/  S2R R20, SR_CTAID.Y ;  /* 0x0000000000147919 */ /* 0x000ea20000002600 */
[----:B------:R-:W-:-:S04]  /*9ca0*/  IMAD.MOV.U32 R7, RZ, RZ, R17 ;  /* 0x000000ffff077224 */ /* 0x000fc800078e0011 */
[----:B------:R-:W3:Y:S08]  /*9cb0*/  LDC R15, c[0x0][0x144] ;  /* 0x00005100ff0f7b82 */ /* 0x000ef00000000800 */
[----:B------:R-:W4:Y:S08]  /*9cc0*/  LDC R0, c[0x0][0x630] ;  /* 0x00018c00ff007b82 */ /* 0x000f300000000800 */
[----:B------:R-:W2:Y:S01]  /*9cd0*/  LDC.64 R12, c[0x0][0x620] ;  /* 0x00018800ff0c7b82 */ /* 0x000ea20000000a00 */
[----:B-1----:R-:W-:-:S04]  /*9ce0*/  ISETP.NE.U32.AND P0, PT, R8, RZ, PT ;  /* 0x000000ff0800720c */ /* 0x002fc80003f05070 */
[----:B------:R-:W-:Y:S02]  /*9cf0*/  ISETP.NE.AND.EX P0, PT, R9, RZ, PT, P0 ;  /* 0x000000ff0900720c */ /* 0x000fe40003f05300 */
[----:B0-----:R-:W-:-:S05]  /*9d00*/  I2FP.F32.U32 R2, R10 ;  /* 0x0000000a00027245 */ /* 0x001fca0000201000 */
[----:B------:R-:W-:-:S04]  /*9d10*/  FMUL R2, R2, UR4 ;  /* 0x0000000402027c20 */ /* 0x000fc80008400000 */
[----:B------:R0:W1:Y:S02]  /*9d20*/  F2I.U32.TRUNC.NTZ R14, R2 ;  /* 0x00000002000e7305 */ /* 0x000064000020f000 */
[----:B---34-:R-:W-:Y:S05]  /*9d30*/  @!P0 BRA `(.L_x_289) ;  /* 0x0000000000288947 */ /* 0x018fea0003800000 */
[----:B------:R-:W3:Y:S02]  /*9d40*/  LDC R3, c[0x0][0x634] ;  /* 0x00018d00ff037b82 */ /* 0x000ee40000000800 */
[----:B---3--:R-:W-:-:S05]  /*9d50*/  IADD3 R7, P0, R18, R3, RZ ;  /* 0x0000000312077210 */ /* 0x008fca0007f1e0ff */
[----:B------:R-:W-:-:S04]  /*9d60*/  IMAD.X R11, RZ, RZ, R17, P0 ;  /* 0x000000ffff0b7224 */ /* 0x000fc800000e0611 */
[----:B0-----:R-:W-:-:S04]  /*9d70*/  IMAD.WIDE.U32 R2, R11, R8, RZ ;  /* 0x000000080b027225 */ /* 0x001fc800078e00ff */
[----:B------:R-:W-:-:S04]  /*9d80*/  IMAD.WIDE.U32 R4, P0, R7, R9, R2 ;  /* 0x0000000907047225 */ /* 0x000fc80007800002 */
[----:B------:R-:W-:-:S04]  /*9d90*/  IMAD.WIDE.U32 R2, R7, R8, RZ ;  /* 0x0000000807027225 */ /* 0x000fc800078e00ff */
[----:B------:R-:W-:Y:S01]  /*9da0*/  IMAD.X R7, RZ, RZ, RZ, P0 ;  /* 0x000000ffff077224 */ /* 0x000fe200000e06ff */
[----:B------:R-:W-:Y:S01]  /*9db0*/  IADD3 RZ, P0, R3, R4, RZ ;  /* 0x0000000403ff7210 */ /* 0x000fe20007f1e0ff */
[----:B------:R-:W-:-:S04]  /*9dc0*/  IMAD.MOV.U32 R6, RZ, RZ, R5 ;  /* 0x000000ffff067224 */ /* 0x000fc800078e0005 */
[----:B------:R-:W-:-:S08]  /*9dd0*/  IMAD.WIDE.U32.X R6, R11, R9, R6, P0 ;  /* 0x000000090b067225 */ /* 0x000fd000000e0406 */
.L_x_289:
[----:B------:R-:W3:Y:S01]  /*9de0*/  LDC.64 R26, c[0x0][0x640] ;  /* 0x00019000ff1a7b82 */ /* 0x000ee20000000a00 */
[-C--:B------:R-:W-:Y:S01]  /*9df0*/  SHF.R.U64 R11, R6, R0.reuse, R7 ;  /* 0x00000000060b7219 */ /* 0x080fe20000001207 */
[----:B------:R-:W-:Y:S01]  /*9e00*/  IMAD.MOV.U32 R19, RZ, RZ, R17 ;  /* 0x000000ffff137224 */ /* 0x000fe200078e0011 */
[----:B------:R-:W-:Y:S01]  /*9e10*/  SHF.R.U32.HI R0, RZ, R0, R7 ;  /* 0x00000000ff007219 */ /* 0x000fe20000011607 */
[----:B-1----:R-:W-:Y:S01]  /*9e20*/  IMAD.MOV R14, RZ, RZ, -R14 ;  /* 0x000000ffff0e7224 */ /* 0x002fe200078e0a0e */
[----:B------:R-:W-:Y:S01]  /*9e30*/  IADD3 R5, P0, RZ, -R11, RZ ;  /* 0x8000000bff057210 */ /* 0x000fe20007f1e0ff */
[----:B------:R-:W-:Y:S01]  /*9e40*/  ULDC UR4, c[0x0][0x154] ;  /* 0x0000550000047ab9 */ /* 0x000fe20000000800 */
[----:B------:R-:W-:Y:S01]  /*9e50*/  IMAD.MOV.U32 R7, RZ, RZ, 0x1 ;  /* 0x00000001ff077424 */ /* 0x000fe200078e00ff */
[----:B------:R-:W1:Y:S01]  /*9e60*/  LDC R4, c[0x0][0x618] ;  /* 0x00018600ff047b82 */ /* 0x000e620000000800 */
[----:B------:R-:W-:Y:S02]  /*9e70*/  IMAD R22, R15, R14, R10 ;  /* 0x0000000e0f167224 */ /* 0x000fe400078e020a */
[----:B------:R-:W-:-:S04]  /*9e80*/  IMAD.X R3, RZ, RZ, ~R0, P0 ;  /* 0x000000ffff037224 */ /* 0x000fc800000e0e00 */
[-C--:B--2---:R-:W-:Y:S01]  /*9e90*/  IMAD R0, R3, R12.reuse, RZ ;  /* 0x0000000c03007224 */ /* 0x084fe200078e02ff */
[----:B------:R-:W2:Y:S01]  /*9ea0*/  LDC R6, c[0x0][0x608] ;  /* 0x00018200ff067b82 */ /* 0x000ea20000000800 */
[----:B0-----:R-:W-:-:S04]  /*9eb0*/  IMAD.WIDE.U32 R2, R5, R12, R18 ;  /* 0x0000000c05027225 */ /* 0x001fc800078e0012 */
[----:B------:R-:W-:Y:S01]  /*9ec0*/  IMAD R5, R5, R13, R0 ;  /* 0x0000000d05057224 */ /* 0x000fe200078e0200 */
[----:B------:R-:W-:Y:S02]  /*9ed0*/  I2FP.F32.U32 R0, R20 ;  /* 0x0000001400007245 */ /* 0x000fe40000201000 */
[----:B------:R-:W0:Y:S01]  /*9ee0*/  LDC R24, c[0x0][0x658] ;  /* 0x00019600ff187b82 */ /* 0x000e220000000800 */
[----:B------:R-:W-:Y:S01]  /*9ef0*/  IMAD.IADD R3, R3, 0x1, R5 ;  /* 0x0000000103037824 */ /* 0x000fe200078e0205 */
[----:B---3--:R-:W-:Y:S01]  /*9f00*/  ISETP.NE.U32.AND P0, PT, R26, RZ, PT ;  /* 0x000000ff1a00720c */ /* 0x008fe20003f05070 */
[----:B------:R-:W-:Y:S01]  /*9f10*/  FMUL R0, R0, UR4 ;  /* 0x0000000400007c20 */ /* 0x000fe20008400000 */
[----:B------:R-:W-:Y:S02]  /*9f20*/  IMAD.MOV.U32 R5, RZ, RZ, -0x1 ;  /* 0xffffffffff057424 */ /* 0x000fe400078e00ff */
[----:B------:R-:W-:Y:S01]  /*9f30*/  ISETP.NE.AND.EX P0, PT, R27, RZ, PT, P0 ;  /* 0x000000ff1b00720c */ /* 0x000fe20003f05300 */
[----:B------:R3:W4:Y:S01]  /*9f40*/  F2I.U32.TRUNC.NTZ R12, R0 ;  /* 0x00000000000c7305 */ /* 0x000722000020f000 */
[----:B------:R-:W3:Y:S01]  /*9f50*/  LDC R15, c[0x0][0x148] ;  /* 0x00005200ff0f7b82 */ /* 0x000ee20000000800 */
[----:B-1----:R-:W-:-:S02]  /*9f60*/  SHF.R.U64 R10, R2, R4, R3 ;  /* 0x00000004020a7219 */ /* 0x002fc40000001203 */
[----:B------:R-:W-:-:S05]  /*9f70*/  SHF.R.U32.HI R3, RZ, R4, R3 ;  /* 0x00000004ff037219 */ /* 0x000fca0000011603 */
[----:B------:R-:W1:Y:S01]  /*9f80*/  LDC R14, c[0x0][0x600] ;  /* 0x00018000ff0e7b82 */ /* 0x000e620000000800 */
[-CC-:B--2---:R-:W-:Y:S02]  /*9f90*/  SHF.R.U64 R8, R10, R6.reuse, R3.reuse ;  /* 0x000000060a087219 */ /* 0x184fe40000001203 */
[----:B------:R-:W-:-:S05]  /*9fa0*/  SHF.R.U32.HI R3, RZ, R6, R3 ;  /* 0x00000006ff037219 */ /* 0x000fca0000011603 */
[----:B------:R-:W2:Y:S01]  /*9fb0*/  LDC R21, c[0x0][0x648] ;  /* 0x00019200ff157b82 */ /* 0x000ea20000000800 */
[-CC-:B0-----:R-:W-:Y:S02]  /*9fc0*/  SHF.R.U64 R13, R8, R24.reuse, R3.reuse ;  /* 0x00000018080d7219 */ /* 0x181fe40000001203 */
[-C--:B------:R-:W-:Y:S02]  /*9fd0*/  SHF.L.U32 R5, R5, R24.reuse, RZ ;  /* 0x0000001805057219 */ /* 0x080fe400000006ff */
[-C--:B------:R-:W-:Y:S01]  /*9fe0*/  SHF.R.U32.HI R3, RZ, R24.reuse, R3 ;  /* 0x00000018ff037219 */ /* 0x080fe20000011603 */
[----:B------:R-:W-:Y:S01]  /*9ff0*/  IMAD.MOV.U32 R2, RZ, RZ, R13 ;  /* 0x000000ffff027224 */ /* 0x000fe200078e000d */
[----:B------:R-:W-:Y:S01]  /*a000*/  SHF.L.U32 R24, R7, R24, RZ ;  /* 0x0000001807187219 */ /* 0x000fe200000006ff */
[----:B------:R-:W0:Y:S01]  /*a010*/  LDC R25, c[0x0][0x638] ;  /* 0x00018e00ff197b82 */ /* 0x000e220000000800 */
[----:B------:R-:W-:-:S07]  /*a020*/  LOP3.LUT R19, RZ, R5, RZ, 0x33, !PT ;  /* 0x00000005ff137212 */ /* 0x000fce00078e33ff */
[----:B------:R-:W0:Y:S01]  /*a030*/  LDC R28, c[0x0][0x610] ;  /* 0x00018400ff1c7b82 */ /* 0x000e220000000800 */
[----:B----4-:R-:W-:Y:S05]  /*a040*/  @!P0 BRA `(.L_x_290) ;  /* 0x0000000000288947 */ /* 0x010fea0003800000 */
[----:B---3--:R-:W3:Y:S02]  /*a050*/  LDC R0, c[0x0][0x64c] ;  /* 0x00019300ff007b82 */ /* 0x008ee40000000800 */
[----:B---3--:R-:W-:-:S05]  /*a060*/  IADD3 R7, P0, R13, R0, RZ ;  /* 0x000000000d077210 */ /* 0x008fca0007f1e0ff */
        /* <DEDUP_REMOVED lines=8> */
.L_x_290:
[----:B------:R-:W4:Y:S01]  /*a0f0*/  LDC R4, c[0x0][0x65c] ;  /* 0x00019700ff047b82 */ /* 0x000f220000000800 */
[----:B--23--:R-:W-:Y:S01]  /*a100*/  SHF.R.U64 R0, R2, R21, R3 ;  /* 0x0000001502007219 */ /* 0x00cfe20000001203 */
[----:B-1----:R-:W-:Y:S01]  /*a110*/  VIADD R3, R14, 0xffffffff ;  /* 0xffffffff0e037836 */ /* 0x002fe20000000000 */
[----:B------:R-:W-:Y:S01]  /*a120*/  LOP3.LUT R19, R8, R19, RZ, 0xc0, !PT ;  /* 0x0000001308137212 */ /* 0x000fe200078ec0ff */
[----:B------:R-:W-:Y:S02]  /*a130*/  IMAD.MOV R12, RZ, RZ, -R12 ;  /* 0x000000ffff0c7224 */ /* 0x000fe400078e0a0c */
[----:B------:R-:W-:Y:S01]  /*a140*/  IMAD.MOV R2, RZ, RZ, -R0 ;  /* 0x000000ffff027224 */ /* 0x000fe200078e0a00 */
[----:B------:R-:W-:Y:S01]  /*a150*/  LOP3.LUT R3, R10, R3, RZ, 0xc0, !PT ;  /* 0x000000030a037212 */ /* 0x000fe200078ec0ff */
[----:B------:R-:W-:Y:S02]  /*a160*/  IMAD R19, R24, R0, R19 ;  /* 0x0000000018137224 */ /* 0x000fe400078e0213 */
[----:B0-----:R-:W-:-:S04]  /*a170*/  IMAD R0, R2, R25, R13 ;  /* 0x0000001902007224 */ /* 0x001fc800078e020d */
[----:B------:R-:W-:Y:S01]  /*a180*/  IMAD R2, R0, R14, R3 ;  /* 0x0000000e00027224 */ /* 0x000fe200078e0203 */
[----:B----4-:R-:W-:Y:S01]  /*a190*/  ISETP.NE.AND P0, PT, R4, 0x1, PT ;  /* 0x000000010400780c */ /* 0x010fe20003f05270 */
[----:B------:R-:W-:-:S05]  /*a1a0*/  IMAD.MOV.U32 R4, RZ, RZ, 0x1 ;  /* 0x00000001ff047424 */ /* 0x000fca00078e00ff */
[----:B------:R-:W-:-:S07]  /*a1b0*/  PRMT R0, R4, 0x7610, R0 ;  /* 0x0000761004007816 */ /* 0x000fce0000000000 */
[----:B------:R-:W-:-:S04]  /*a1c0*/  @P0 IMAD R22, R15, R12, R20 ;  /* 0x0000000c0f160224 */ /* 0x000fc800078e0214 */
[----:B------:R-:W-:-:S05]  /*a1d0*/  IMAD R19, R19, R28, R22 ;  /* 0x0000001c13137224 */ /* 0x000fca00078e0216 */
[----:B------:R-:W-:Y:S02]  /*a1e0*/  SEL R22, R2, R19, !P0 ;  /* 0x0000001302167207 */ /* 0x000fe40004000000 */
[----:B------:R-:W-:Y:S01]  /*a1f0*/  SEL R19, R19, R2, !P0 ;  /* 0x0000000213137207 */ /* 0x000fe20004000000 */
[----:B------:R-:W-:-:S07]  /*a200*/  IMAD.MOV.U32 R2, RZ, RZ, R11 ;  /* 0x000000ffff027224 */ /* 0x000fce00078e000b */
.L_x_288:
[----:B------:R-:W-:Y:S02]  /*a210*/  LOP3.LUT P0, RZ, R0, 0xff, RZ, 0xc0, !PT ;  /* 0x000000ff00ff7812 */ /* 0x000fe4000780c0ff */
[----:B------:R-:W-:-:S11]  /*a220*/  LOP3.LUT R173, R173, 0x1, RZ, 0x3c, !PT ;  /* 0x00000001adad7812 */ /* 0x000fd600078e3cff */
[----:B------:R-:W-:Y:S05]  /*a230*/  @P0 BRA `(.L_x_291) ;  /* 0xffffff7000c00947 */ /* 0x000fea000383ffff */
[----:B------:R-:W-:Y:S05]  /*a240*/  EXIT ;  /* 0x000000000000794d */ /* 0x000fea0003800000 */
.L_x_14:
[----:B------:R-:W-:-:S08]  /*a250*/  ISETP.NE.AND P0, PT, R0, RZ, PT ;  /* 0x000000ff0000720c */ /* 0x000fd00003f05270 */
[----:B0-----:R-:W0:-:S00]  /*a260*/  USETMAXREG.DEALLOC.CTAPOOL 0x28 ;  /* 0x00000028000079c8 */ /* 0x001e0000080e0500 */
[----:B------:R-:W-:Y:S05]  /*a270*/  @P0 EXIT ;  /* 0x000000000000094d */ /* 0x000fea0003800000 */
[----:B0-----:R-:W-:Y:S01]  /*a280*/  LOP3.LUT P0, RZ, R8, 0xff, RZ, 0xc0, !PT ;  /* 0x000000ff08ff7812 */ /* 0x001fe2000780c0ff */
[----:B------:R-:W-:Y:S02]  /*a290*/  IMAD.MOV.U32 R0, RZ, RZ, 0x1 ;  /* 0x00000001ff007424 */ /* 0x000fe400078e00ff */
[----:B------:R-:W-:-:S10]  /*a2a0*/  IMAD.MOV.U32 R7, RZ, RZ, RZ ;  /* 0x000000ffff077224 */ /* 0x000fd400078e00ff */
[----:B------:R-:W-:Y:S05]  /*a2b0*/  @!P0 BRA `(.L_x_292) ;  /* 0x0000000c001c8947 */ /* 0x000fea0003800000 */
[----:B------:R-:W-:Y:S01]  /*a2c0*/  LOP3.LUT P0, RZ, R4, 0x1f, RZ, 0xc0, !PT ;  /* 0x0000001f04ff7812 */ /* 0x000fe2000780c0ff */
[----:B------:R-:W-:Y:S01]  /*a2d0*/  ULDC UR5, c[0x0][0x658] ;  /* 0x0001960000057ab9 */ /* 0x000fe20000000800 */
[----:B------:R-:W-:Y:S01]  /*a2e0*/  UMOV UR6, 0xffffffff ;  /* 0xffffffff00067882 */ /* 0x000fe20000000000 */
[----:B------:R-:W-:Y:S01]  /*a2f0*/  BSSY B0, `(.L_x_292) ;  /* 0x00000c3000007945 */ /* 0x000fe20003800000 */
[----:B------:R-:W-:Y:S01]  /*a300*/  USHF.L.U32 UR6, UR6, UR5, URZ ;  /* 0x0000000506067299 */ /* 0x000fe2000800063f */
[C---:B------:R-:W-:Y:S01]  /*a310*/  ISETP.NE.AND P2, PT, R3.reuse, RZ, PT ;  /* 0x000000ff0300720c */ /* 0x040fe20003f45270 */
[----:B------:R-:W-:Y:S01]  /*a320*/  IMAD.MOV.U32 R8, RZ, RZ, 0x1 ;  /* 0x00000001ff087424 */ /* 0x000fe200078e00ff */
[----:B------:R-:W-:Y:S01]  /*a330*/  ISETP.NE.OR P0, PT, R3, RZ, !P0 ;  /* 0x000000ff0300720c */ /* 0x000fe20004705670 */
[----:B------:R-:W-:Y:S01]  /*a340*/  IMAD.MOV.U32 R0, RZ, RZ, 0x1 ;  /* 0x00000001ff007424 */ /* 0x000fe200078e00ff */
[----:B------:R-:W-:Y:S01]  /*a350*/  LOP3.LUT R6, R16, 0x2, RZ, 0xfc, !PT ;  /* 0x0000000210067812 */ /* 0x000fe200078efcff */
[----:B------:R-:W-:Y:S01]  /*a360*/  IMAD.MOV.U32 R7, RZ, RZ, RZ ;  /* 0x000000ffff077224 */ /* 0x000fe200078e00ff */
[----:B------:R-:W-:Y:S01]  /*a370*/  ULDC UR4, c[0x0][0x600] ;  /* 0x0001800000047ab9 */ /* 0x000fe20000000800 */
[----:B------:R-:W-:Y:S01]  /*a380*/  UMOV UR7, 0x1 ;  /* 0x0000000100077882 */ /* 0x000fe20000000000 */
[----:B------:R-:W-:-:S02]  /*a390*/  UIADD3 UR19, UR40, 0x1, URZ ;  /* 0x0000000128137890 */ /* 0x000fc4000fffe03f */
[----:B------:R-:W-:Y:S02]  /*a3a0*/  UIADD3 UR15, UR4, -0x1, URZ ;  /* 0xffffffff040f7890 */ /* 0x000fe4000fffe03f */
[----:B------:R-:W-:Y:S02]  /*a3b0*/  USHF.L.U32 UR17, UR7, UR5, URZ ;  /* 0x0000000507117299 */ /* 0x000fe4000800063f */
[----:B------:R-:W-:Y:S01]  /*a3c0*/  ULOP3.LUT UR16, URZ, UR6, URZ, 0x33, !UPT ;  /* 0x000000063f107292 */ /* 0x000fe2000f8e333f */
[----:B------:R-:W-:-:S11]  /*a3d0*/  ULDC.64 UR20, c[0x0][0x198] ;  /* 0x0000660000147ab9 */ /* 0x000fd60000000a00 */
.L_x_304:
[----:B------:R-:W-:-:S03]  /*a3e0*/  UMOV UR4, 0xffffffff ;  /* 0xffffffff00047882 */ /* 0x000fc60000000000 */
[----:B------:R-:W-:Y:S05]  /*a3f0*/  BRA.DIV UR4, `(.L_x_293) ;  /* 0x0000001204dc7947 */ /* 0x000fea000b800000 */
[----:B------:R-:W-:-:S13]  /*a400*/  ELECT P6, URZ, PT ;  /* 0x00000000003f782f */ /* 0x000fda00038c0000 */
.L_x_324:
[----:B------:R-:W0:Y:S01]  /*a410*/  LDC R3, c[0x0][0x28c] ;  /* 0x0000a300ff037b82 */ /* 0x000e220000000800 */
[----:B------:R-:W-:Y:S01]  /*a420*/  BSSY B1, `(.L_x_294) ;  /* 0x0000037000017945 */ /* 0x000fe20003800000 */
[----:B0-----:R-:W-:-:S13]  /*a430*/  ISETP.LT.OR P6, PT, R3, 0x1, !P6 ;  /* 0x000000010300780c */ /* 0x001fda00077c1670 */
[----:B------:R-:W-:Y:S05]  /*a440*/  @P6 BRA `(.L_x_295) ;  /* 0x0000000000d06947 */ /* 0x000fea0003800000 */
[----:B------:R-:W-:Y:S02]  /*a450*/  IMAD.SHL.U32 R22, R22, 0x100, RZ ;  /* 0x0000010016167824 */ /* 0x000fe400078e00ff */
[----:B------:R-:W-:Y:S02]  /*a460*/  IMAD.SHL.U32 R19, R19, 0x40, RZ ;  /* 0x0000004013137824 */ /* 0x000fe400078e00ff */
[----:B------:R-:W-:Y:S02]  /*a470*/  IMAD.MOV.U32 R12, RZ, RZ, RZ ;  /* 0x000000ffff0c7224 */ /* 0x000fe400078e00ff */
[----:B------:R-:W-:Y:S02]  /*a480*/  IMAD.U32 R13, RZ, RZ, UR19 ;  /* 0x00000013ff0d7e24 */ /* 0x000fe4000f8e00ff */
[----:B------:R-:W-:Y:S02]  /*a490*/  IMAD.MOV.U32 R3, RZ, RZ, R0 ;  /* 0x000000ffff037224 */ /* 0x000fe400078e0000 */
[----:B------:R-:W-:-:S07]  /*a4a0*/  IMAD.MOV.U32 R4, RZ, RZ, R7 ;  /* 0x000000ffff047224 */ /* 0x000fce00078e0007 */
.L_x_299:
[----:B------:R-:W0:Y:S01]  /*a4b0*/  S2R R10, SR_CgaCtaId ;  /* 0x00000000000a7919 */ /* 0x000e220000008800 */
[----:B------:R-:W-:Y:S01]  /*a4c0*/  MOV R5, 0x400 ;  /* 0x0000040000057802 */ /* 0x000fe20000000f00 */
[----:B------:R-:W1:Y:S03]  /*a4d0*/  @!P2 LDC R9, c[0x0][0x500] ;  /* 0x00014000ff09ab82 */ /* 0x000e660000000800 */
[----:B0-----:R-:W-:Y:S02]  /*a4e0*/  LEA R11, R10, R5, 0x18 ;  /* 0x000000050a0b7211 */ /* 0x001fe400078ec0ff */
[----:B------:R-:W-:-:S03]  /*a4f0*/  SHF.L.U32 R5, R3, 0x1f, RZ ;  /* 0x0000001f03057819 */ /* 0x000fc600000006ff */
[----:B------:R-:W-:-:S04]  /*a500*/  IMAD R10, R4, 0x8, R11 ;  /* 0x00000008040a7824 */ /* 0x000fc800078e020b */
[----:B------:R-:W0:Y:S02]  /*a510*/  SYNCS.PHASECHK.TRANS64.TRYWAIT P1, [R10+URZ+0x58], R5 ;  /* 0x000058050a0075a7 */ /* 0x000e24000802017f */
[----:B01----:R-:W-:Y:S05]  /*a520*/  @!P1 BRA `(.L_x_296) ;  /* 0x0000001000b09947 */ /* 0x003fea0003800000 */
.L_x_325:
[----:B0-----:R-:W-:Y:S01]  /*a530*/  PRMT R5, R6, 0x9910, RZ ;  /* 0x0000991006057816 */ /* 0x001fe200000000ff */
[----:B------:R0:W-:Y:S03]  /*a540*/  @!P2 SYNCS.ARRIVE.TRANS64 RZ, [R10+URZ], R9 ;  /* 0x000000090affa9a7 */ /* 0x0001e6000800003f */
[----:B------:R-:W-:-:S13]  /*a550*/  ISETP.NE.AND P1, PT, R5, 0x2, PT ;  /* 0x000000020500780c */ /* 0x000fda0003f25270 */
[----:B0-----:R-:W-:Y:S05]  /*a560*/  @P1 BRA `(.L_x_297) ;  /* 0x0000000000041947 */ /* 0x001fea0003800000 */
[----:B------:R-:W-:Y:S01]  /*a570*/  BPT.TRAP 0x1 ;  /* 0x000000040000795c */ /* 0x000fe20000300000 */
.L_x_297:
[----:B------:R-:W-:Y:S05]  /*a580*/  @P0 BRA `(.L_x_298) ;  /* 0x0000000000040947 */ /* 0x000fea0003800000 */
[----:B------:R-:W-:Y:S01]  /*a590*/  BPT.TRAP 0x1 ;  /* 0x000000040000795c */ /* 0x000fe20000300000 */
.L_x_298:
[--C-:B------:R-:W-:Y:S01]  /*a5a0*/  IMAD R5, R4, 0x1000, R11.reuse ;  /* 0x0000100004057824 */ /* 0x100fe200078e020b */
[----:B------:R-:W-:Y:S01]  /*a5b0*/  R2UR UR9, R10 ;  /* 0x000000000a0972ca */ /* 0x000fe200000e0000 */
[C---:B------:R-:W-:Y:S01]  /*a5c0*/  IMAD R11, R4.reuse, 0x4000, R11 ;  /* 0x00004000040b7824 */ /* 0x040fe200078e020b */
[----:B------:R-:W-:Y:S01]  /*a5d0*/  UIADD3 UR4, UP0, UR20, 0xf0, URZ ;  /* 0x000000f014047890 */ /* 0x000fe2000ff1e03f */
[----:B------:R-:W-:Y:S01]  /*a5e0*/  VIADD R13, R13, 0xffffffff ;  /* 0xffffffff0d0d7836 */ /* 0x000fe20000000000 */
[----:B------:R-:W-:Y:S01]  /*a5f0*/  R2UR UR5, R5 ;  /* 0x00000000050572ca */ /* 0x000fe200000e0000 */
[----:B------:R-:W-:Y:S01]  /*a600*/  UIADD3 UR22, UP1, UR20, 0x1f0, URZ ;  /* 0x000001f014167890 */ /* 0x000fe2000ff3e03f */
[----:B------:R-:W-:Y:S01]  /*a610*/  R2UR UR8, R11 ;  /* 0x000000000b0872ca */ /* 0x000fe200000e0000 */
[----:B------:R-:W-:Y:S01]  /*a620*/  VIADD R4, R4, 0x1 ;  /* 0x0000000104047836 */ /* 0x000fe20000000000 */
[----:B------:R-:W-:Y:S01]  /*a630*/  R2UR UR11, R19 ;  /* 0x00000000130b72ca */ /* 0x000fe200000e0000 */
[----:B------:R-:W-:Y:S01]  /*a640*/  UIADD3.X UR23, URZ, UR21, URZ, UP1, !UPT ;  /* 0x000000153f177290 */ /* 0x000fe20008ffe43f */
[----:B------:R-:W-:Y:S01]  /*a650*/  R2UR UR10, R12 ;  /* 0x000000000c0a72ca */ /* 0x000fe200000e0000 */
[----:B------:R-:W-:Y:S01]  /*a660*/  UMOV UR6, 0x0 ;  /* 0x0000000000067882 */ /* 0x000fe20000000000 */
[----:B------:R-:W-:Y:S01]  /*a670*/  R2UR UR12, R2 ;  /* 0x00000000020c72ca */ /* 0x000fe200000e0000 */
[----:B------:R-:W-:Y:S01]  /*a680*/  UMOV UR7, 0x10000000 ;  /* 0x1000000000077882 */ /* 0x000fe20000000000 */
[----:B------:R-:W-:Y:S01]  /*a690*/  R2UR UR18, R22 ;  /* 0x00000000161272ca */ /* 0x000fe200000e0000 */
[----:B------:R-:W-:Y:S01]  /*a6a0*/  VIADD R12, R12, 0x20 ;  /* 0x000000200c0c7836 */ /* 0x000fe20000000000 */
[----:B------:R-:W-:Y:S01]  /*a6b0*/  ISETP.GT.AND P3, PT, R13, 0x1, PT ;  /* 0x000000010d00780c */ /* 0x000fe20003f64270 */
[----:B------:R-:W-:Y:S01]  /*a6c0*/  UIADD3 UR13, UR5, 0x180, URZ ;  /* 0x00000180050d7890 */ /* 0x000fe2000fffe03f */
[----:B------:R-:W-:Y:S01]  /*a6d0*/  ISETP.NE.AND P1, PT, R4, 0xb, PT ;  /* 0x0000000b0400780c */ /* 0x000fe20003f25270 */
[----:B------:R-:W-:-:S02]  /*a6e0*/  UIADD3.X UR5, URZ, UR21, URZ, UP0, !UPT ;  /* 0x000000153f057290 */ /* 0x000fc400087fe43f */
[----:B------:R-:W-:Y:S01]  /*a6f0*/  UIADD3 UR14, UR8, 0xb180, URZ ;  /* 0x0000b180080e7890 */ /* 0x000fe2000fffe03f */
[----:B------:R-:W-:Y:S02]  /*a700*/  SEL R10, RZ, 0x1, P1 ;  /* 0x00000001ff0a7807 */ /* 0x000fe40000800000 */
[----:B------:R-:W-:Y:S01]  /*a710*/  UMOV UR8, UR13 ;  /* 0x0000000d00087c82 */ /* 0x000fe20008000000 */
[----:B------:R-:W-:Y:S02]  /*a720*/  SEL R4, R4, RZ, P1 ;  /* 0x000000ff04047207 */ /* 0x000fe40000800000 */
[----:B------:R-:W-:Y:S01]  /*a730*/  LOP3.LUT R3, R3, R10, RZ, 0x3c, !PT ;  /* 0x0000000a03037212 */ /* 0x000fe200078e3cff */
[----:B------:R0:W-:Y:S02]  /*a740*/  UTMALDG.3D [UR8], [UR4], desc[UR6] ;  /* 0x00000608040075b4 */ /* 0x0001e40008011000 */
[----:B0-----:R-:W-:Y:S01]  /*a750*/  UMOV UR8, UR14 ;  /* 0x0000000e00087c82 */ /* 0x001fe20008000000 */
[----:B------:R-:W-:-:S02]  /*a760*/  UMOV UR11, UR18 ;  /* 0x00000012000b7c82 */ /* 0x000fc40008000000 */
[----:B------:R0:W-:Y:S02]  /*a770*/  UTMALDG.3D [UR8], [UR22], desc[UR6] ;  /* 0x00000608160075b4 */ /* 0x0001e40008011000 */
[----:B0-----:R-:W-:Y:S05]  /*a780*/  @P3 BRA `(.L_x_299) ;  /* 0xfffffffc00483947 */ /* 0x001fea000383ffff */
.L_x_295:
[----:B------:R-:W-:Y:S05]  /*a790*/  BSYNC B1 ;  /* 0x0000000000017941 */ /* 0x000fea0003800000 */
.L_x_294:
[----:B------:R-:W2:Y:S01]  /*a7a0*/  LDL.64 R10, [R1] ;  /* 0x00000000010a7983 */ /* 0x000ea20000100a00 */
[----:B------:R-:W-:Y:S01]  /*a7b0*/  LOP3.LUT P4, RZ, R8, 0xff, RZ, 0xc0, !PT ;  /* 0x000000ff08ff7812 */ /* 0x000fe2000788c0ff */
[----:B------:R-:W-:Y:S01]  /*a7c0*/  VIADD R4, R7, UR40 ;  /* 0x0000002807047c36 */ /* 0x000fe20008000000 */
[----:B------:R-:W-:Y:S01]  /*a7d0*/  ULDC.64 UR4, c[0x0][0x650] ;  /* 0x0001940000047ab9 */ /* 0x000fe20000000a00 */
[----:B------:R-:W-:Y:S01]  /*a7e0*/  IMAD.U32 R7, RZ, RZ, UR40 ;  /* 0x00000028ff077e24 */ /* 0x000fe2000f8e00ff */
[----:B------:R-:W-:Y:S01]  /*a7f0*/  UISETP.GE.U32.AND UP0, UPT, UR40, 0xb, UPT ;  /* 0x0000000b2800788c */ /* 0x000fe2000bf06070 */
[----:B------:R-:W-:Y:S01]  /*a800*/  BSSY B1, `(.L_x_300) ;  /* 0x000006f000017945 */ /* 0x000fe20003800000 */
[----:B------:R-:W-:Y:S01]  /*a810*/  ISETP.GT.U32.AND P1, PT, R4, 0xa, PT ;  /* 0x0000000a0400780c */ /* 0x000fe20003f24070 */
[----:B------:R-:W-:Y:S01]  /*a820*/  IMAD.MOV.U32 R19, RZ, RZ, -0x1 ;  /* 0xffffffffff137424 */ /* 0x000fe200078e00ff */
[----:B------:R-:W-:Y:S01]  /*a830*/  PRMT R8, RZ, 0x7610, R8 ;  /* 0x00007610ff087816 */ /* 0x000fe20000000008 */
[----:B------:R-:W-:Y:S01]  /*a840*/  IMAD.MOV.U32 R22, RZ, RZ, -0x1 ;  /* 0xffffffffff167424 */ /* 0x000fe200078e00ff */
[----:B------:R-:W-:-:S02]  /*a850*/  ISETP.LT.U32.AND P1, PT, R7, 0xb, P1 ;  /* 0x0000000b0700780c */ /* 0x000fc40000f21070 */
[----:B------:R-:W-:Y:S01]  /*a860*/  PLOP3.LUT P3, PT, PT, PT, UP0, 0x80, 0x0 ;  /* 0x000000000000781c */ /* 0x000fe20003f6f008 */
[----:B------:R-:W0:Y:S01]  /*a870*/  @P4 S2R R3, SR_CgaCtaId ;  /* 0x0000000000034919 */ /* 0x000e220000008800 */
[----:B------:R-:W-:-:S04]  /*a880*/  @P4 MOV R2, 0x400 ;  /* 0x0000040000024802 */ /* 0x000fc80000000f00 */
[----:B0-----:R-:W-:Y:S01]  /*a890*/  @P4 LEA R5, R3, R2, 0x18 ;  /* 0x0000000203054211 */ /* 0x001fe200078ec0ff */
[----:B------:R-:W-:-:S03]  /*a8a0*/  IMAD.WIDE.U32 R2, R4, -0x45d1745d, RZ ;  /* 0xba2e8ba304027825 */ /* 0x000fc600078e00ff */
[----:B------:R0:W-:Y:S01]  /*a8b0*/  @P4 SYNCS.ARRIVE.TRANS64.A1T0 RZ, [R5+URZ+0xe8], RZ ;  /* 0x0000e8ff05ff49a7 */ /* 0x0001e2000810003f */
[----:B------:R-:W-:Y:S01]  /*a8c0*/  IMAD.MOV.U32 R2, RZ, RZ, -0x1 ;  /* 0xffffffffff027424 */ /* 0x000fe200078e00ff */
[----:B0-----:R-:W-:Y:S02]  /*a8d0*/  SHF.R.U32.HI R5, RZ, 0x3, R3 ;  /* 0x00000003ff057819 */ /* 0x001fe40000011603 */
[----:B------:R-:W-:-:S03]  /*a8e0*/  SEL R3, RZ, 0x1, !P1 ;  /* 0x00000001ff037807 */ /* 0x000fc60004800000 */
[----:B------:R-:W-:Y:S01]  /*a8f0*/  IMAD R7, R5, -0xb, R4 ;  /* 0xfffffff505077824 */ /* 0x000fe200078e0204 */
[----:B------:R-:W-:Y:S02]  /*a900*/  LOP3.LUT R0, R0, R3, RZ, 0x3c, !PT ;  /* 0x0000000300007212 */ /* 0x000fe400078e3cff */
[----:B------:R-:W-:Y:S02]  /*a910*/  PRMT R3, RZ, 0x7610, R3 ;  /* 0x00007610ff037816 */ /* 0x000fe40000000003 */
[----:B------:R-:W-:Y:S02]  /*a920*/  @P3 LOP3.LUT R0, R0, 0x1, R5, 0x78, !PT ;  /* 0x0000000100003812 */ /* 0x000fe400078e7805 */
[----:B--2---:R-:W-:-:S04]  /*a930*/  IADD3 R18, P4, R18, R10, RZ ;  /* 0x0000000a12127210 */ /* 0x004fc80007f9e0ff */
[----:B------:R-:W-:Y:S01]  /*a940*/  ISETP.GE.U32.AND P1, PT, R18, UR4, PT ;  /* 0x0000000412007c0c */ /* 0x000fe2000bf26070 */
[----:B------:R-:W-:-:S05]  /*a950*/  IMAD.X R17, R17, 0x1, R23, P4 ;  /* 0x0000000111117824 */ /* 0x000fca00020e0617 */
[----:B------:R-:W-:-:S13]  /*a960*/  ISETP.GE.U32.AND.EX P1, PT, R17, UR5, PT, P1 ;  /* 0x0000000511007c0c */ /* 0x000fda000bf26110 */
[----:B------:R-:W-:Y:S05]  /*a970*/  @P1 BRA `(.L_x_301) ;  /* 0x00000004005c1947 */ /* 0x000fea0003800000 */
[----:B------:R-:W0:Y:S01]  /*a980*/  S2R R11, SR_CTAID.X ;  /* 0x00000000000b7919 */ /* 0x000e220000002500 */
[----:B------:R-:W-:Y:S01]  /*a990*/  ULDC.64 UR4, c[0x0][0x628] ;  /* 0x00018a0000047ab9 */ /* 0x000fe20000000a00 */
[----:B------:R-:W1:Y:S01]  /*a9a0*/  LDC R12, c[0x0][0x144] ;  /* 0x00005100ff0c7b82 */ /* 0x000e620000000800 */
[----:B------:R-:W-:Y:S01]  /*a9b0*/  ISETP.NE.U32.AND P1, PT, RZ, UR4, PT ;  /* 0x00000004ff007c0c */ /* 0x000fe2000bf25070 */
[----:B------:R-:W2:Y:S01]  /*a9c0*/  S2R R9, SR_CTAID.Y ;  /* 0x0000000000097919 */ /* 0x000ea20000002600 */
[----:B------:R-:W-:Y:S01]  /*a9d0*/  ULDC UR6, c[0x0][0x150] ;  /* 0x0000540000067ab9 */ /* 0x000fe20000000800 */
[----:B------:R-:W-:Y:S01]  /*a9e0*/  ULDC UR7, c[0x0][0x630] ;  /* 0x00018c0000077ab9 */ /* 0x000fe20000000800 */
[----:B------:R-:W-:Y:S01]  /*a9f0*/  ISETP.NE.AND.EX P1, PT, RZ, UR5, PT, P1 ;  /* 0x00000005ff007c0c */ /* 0x000fe2000bf25310 */
[----:B------:R-:W-:Y:S01]  /*aa00*/  IMAD.MOV.U32 R2, RZ, RZ, R18 ;  /* 0x000000ffff027224 */ /* 0x000fe200078e0012 */
[----:B0-----:R-:W-:-:S05]  /*aa10*/  I2FP.F32.U32 R3, R11 ;  /* 0x0000000b00037245 */ /* 0x001fca0000201000 */
[----:B------:R-:W-:Y:S01]  /*aa20*/  FMUL R14, R3, UR6 ;  /* 0x00000006030e7c20 */ /* 0x000fe20008400000 */
[----:B------:R-:W-:-:S05]  /*aa30*/  IMAD.MOV.U32 R3, RZ, RZ, R17 ;  /* 0x000000ffff037224 */ /* 0x000fca00078e0011 */
[----:B--2---:R-:W-:Y:S05]  /*aa40*/  @!P1 BRA `(.L_x_302) ;  /* 0x0000000000289947 */ /* 0x004fea0003800000 */
[----:B------:R-:W-:Y:S02]  /*aa50*/  ULDC UR6, c[0x0][0x634] ;  /* 0x00018d0000067ab9 */ /* 0x000fe40000000800 */
[----:B------:R-:W-:-:S05]  /*aa60*/  IADD3 R3, P1, R18, UR6, RZ ;  /* 0x0000000612037c10 */ /* 0x000fca000ff3e0ff */
[----:B------:R-:W-:-:S04]  /*aa70*/  IMAD.X R13, RZ, RZ, R17, P1 ;  /* 0x000000ffff0d7224 */ /* 0x000fc800008e0611 */
[----:B------:R-:W-:-:S04]  /*aa80*/  IMAD.WIDE.U32 R4, R13, UR4, RZ ;  /* 0x000000040d047c25 */ /* 0x000fc8000f8e00ff */
[----:B------:R-:W-:-:S04]  /*aa90*/  IMAD.WIDE.U32 R4, P1, R3, UR5, R4 ;  /* 0x0000000503047c25 */ /* 0x000fc8000f820004 */
[----:B------:R-:W-:-:S04]  /*aaa0*/  IMAD.WIDE.U32 R2, R3, UR4, RZ ;  /* 0x0000000403027c25 */ /* 0x000fc8000f8e00ff */
[----:B------:R-:W-:Y:S01]  /*aab0*/  IMAD.MOV.U32 R2, RZ, RZ, R5 ;  /* 0x000000ffff027224 */ /* 0x000fe200078e0005 */
[----:B------:R-:W-:Y:S01]  /*aac0*/  IADD3 RZ, P3, R3, R4, RZ ;  /* 0x0000000403ff7210 */ /* 0x000fe20007f7e0ff */
[----:B------:R-:W-:-:S04]  /*aad0*/  IMAD.X R3, RZ, RZ, RZ, P1 ;  /* 0x000000ffff037224 */ /* 0x000fc800008e06ff */
[----:B------:R-:W-:-:S08]  /*aae0*/  IMAD.WIDE.U32.X R2, R13, UR5, R2, P3 ;  /* 0x000000050d027c25 */ /* 0x000fd000098e0402 */
.L_x_302:
[--C-:B------:R-:W-:Y:S01]  /*aaf0*/  SHF.R.U64 R10, R2, UR7, R3.reuse ;  /* 0x00000007020a7c19 */ /* 0x100fe20008001203 */
[----:B------:R-:W0:Y:S01]  /*ab00*/  F2I.U32.TRUNC.NTZ R14, R14 ;  /* 0x0000000e000e7305 */ /* 0x000e22000020f000 */
[----:B------:R-:W-:Y:S01]  /*ab10*/  SHF.R.U32.HI R2, RZ, UR7, R3 ;  /* 0x00000007ff027c19 */ /* 0x000fe20008011603 */
[----:B------:R-:W-:Y:S01]  /*ab20*/  ULDC.64 UR4, c[0x0][0x620] ;  /* 0x0001880000047ab9 */ /* 0x000fe20000000a00 */
[----:B------:R-:W-:Y:S01]  /*ab30*/  IADD3 R5, P1, RZ, -R10, RZ ;  /* 0x8000000aff057210 */ /* 0x000fe20007f3e0ff */
[----:B------:R-:W-:Y:S01]  /*ab40*/  IMAD.MOV.U32 R3, RZ, RZ, R17 ;  /* 0x000000ffff037224 */ /* 0x000fe200078e0011 */
[----:B------:R-:W-:-:S03]  /*ab50*/  ULDC.64 UR6, c[0x0][0x640] ;  /* 0x0001900000067ab9 */ /* 0x000fc60000000a00 */
[----:B------:R-:W-:Y:S01]  /*ab60*/  IMAD.X R2, RZ, RZ, ~R2, P1 ;  /* 0x000000ffff027224 */ /* 0x000fe200008e0e02 */
[----:B------:R-:W-:-:S03]  /*ab70*/  ISETP.NE.U32.AND P1, PT, RZ, UR6, PT ;  /* 0x00000006ff007c0c */ /* 0x000fc6000bf25070 */
[----:B------:R-:W-:Y:S01]  /*ab80*/  IMAD R4, R2, UR4, RZ ;  /* 0x0000000402047c24 */ /* 0x000fe2000f8e02ff */
[----:B------:R-:W-:Y:S01]  /*ab90*/  ISETP.NE.AND.EX P1, PT, RZ, UR7, PT, P1 ;  /* 0x00000007ff007c0c */ /* 0x000fe2000bf25310 */
[----:B------:R-:W-:-:S04]  /*aba0*/  IMAD.MOV.U32 R2, RZ, RZ, R18 ;  /* 0x000000ffff027224 */ /* 0x000fc800078e0012 */
[----:B------:R-:W-:Y:S01]  /*abb0*/  IMAD.WIDE.U32 R2, R5, UR4, R2 ;  /* 0x0000000405027c25 */ /* 0x000fe2000f8e0002 */
[----:B------:R-:W-:-:S03]  /*abc0*/  ULDC UR4, c[0x0][0x618] ;  /* 0x0001860000047ab9 */ /* 0x000fc60000000800 */
[----:B------:R-:W-:Y:S01]  /*abd0*/  IMAD R5, R5, UR5, R4 ;  /* 0x0000000505057c24 */ /* 0x000fe2000f8e0204 */
[----:B------:R-:W-:Y:S01]  /*abe0*/  ULDC UR5, c[0x0][0x154] ;  /* 0x0000550000057ab9 */ /* 0x000fe20000000800 */
[----:B0-----:R-:W-:Y:S02]  /*abf0*/  IMAD.MOV R4, RZ, RZ, -R14 ;  /* 0x000000ffff047224 */ /* 0x001fe400078e0a0e */
[----:B------:R-:W0:Y:S01]  /*ac00*/  LDC R14, c[0x0][0x148] ;  /* 0x00005200ff0e7b82 */ /* 0x000e220000000800 */
[----:B------:R-:W-:Y:S02]  /*ac10*/  IMAD.IADD R3, R3, 0x1, R5 ;  /* 0x0000000103037824 */ /* 0x000fe400078e0205 */
[----:B-1----:R-:W-:Y:S01]  /*ac20*/  IMAD R11, R12, R4, R11 ;  /* 0x000000040c0b7224 */ /* 0x002fe200078e020b */
[----:B------:R-:W-:Y:S02]  /*ac30*/  I2FP.F32.U32 R4, R9 ;  /* 0x0000000900047245 */ /* 0x000fe40000201000 */
[----:B------:R-:W-:-:S02]  /*ac40*/  SHF.R.U64 R12, R2, UR4, R3 ;  /* 0x00000004020c7c19 */ /* 0x000fc40008001203 */
[----:B------:R-:W-:Y:S01]  /*ac50*/  SHF.R.U32.HI R3, RZ, UR4, R3 ;  /* 0x00000004ff037c19 */ /* 0x000fe20008011603 */
[----:B------:R-:W-:Y:S01]  /*ac60*/  FMUL R4, R4, UR5 ;  /* 0x0000000504047c20 */ /* 0x000fe20008400000 */
[----:B------:R-:W-:Y:S02]  /*ac70*/  ULDC UR4, c[0x0][0x608] ;  /* 0x0001820000047ab9 */ /* 0x000fe40000000800 */
[--C-:B------:R-:W-:Y:S01]  /*ac80*/  SHF.R.U64 R15, R12, UR4, R3.reuse ;  /* 0x000000040c0f7c19 */ /* 0x100fe20008001203 */
[----:B------:R1:W2:Y:S01]  /*ac90*/  F2I.U32.TRUNC.NTZ R20, R4 ;  /* 0x0000000400147305 */ /* 0x0002a2000020f000 */
[----:B------:R-:W-:Y:S01]  /*aca0*/  SHF.R.U32.HI R2, RZ, UR4, R3 ;  /* 0x00000004ff027c19 */ /* 0x000fe20008011603 */
[----:B------:R-:W-:-:S03]  /*acb0*/  ULDC UR4, c[0x0][0x658] ;  /* 0x0001960000047ab9 */ /* 0x000fc60000000800 */
[--C-:B------:R-:W-:Y:S02]  /*acc0*/  SHF.R.U64 R13, R15, UR4, R2.reuse ;  /* 0x000000040f0d7c19 */ /* 0x100fe40008001202 */
[----:B------:R-:W-:-:S03]  /*acd0*/  SHF.R.U32.HI R19, RZ, UR4, R2 ;  /* 0x00000004ff137c19 */ /* 0x000fc60008011602 */
[----:B------:R-:W-:Y:S02]  /*ace0*/  IMAD.MOV.U32 R2, RZ, RZ, R13 ;  /* 0x000000ffff027224 */ /* 0x000fe400078e000d */
[----:B------:R-:W-:Y:S01]  /*acf0*/  IMAD.MOV.U32 R3, RZ, RZ, R19 ;  /* 0x000000ffff037224 */ /* 0x000fe200078e0013 */
[----:B-1----:R-:W-:Y:S06]  /*ad00*/  @!P1 BRA `(.L_x_303) ;  /* 0x0000000000289947 */ /* 0x002fec0003800000 */
        /* <DEDUP_REMOVED lines=10> */
.L_x_303:
[----:B------:R-:W1:Y:S01]  /*adb0*/  LDC R4, c[0x0][0x65c] ;  /* 0x00019700ff047b82 */ /* 0x000e620000000800 */
[----:B------:R-:W-:Y:S01]  /*adc0*/  ULDC UR4, c[0x0][0x648] ;  /* 0x0001920000047ab9 */ /* 0x000fe20000000800 */
[----:B------:R-:W-:Y:S01]  /*add0*/  LOP3.LUT R15, R15, UR16, RZ, 0xc0, !PT ;  /* 0x000000100f0f7c12 */ /* 0x000fe2000f8ec0ff */
[----:B--2---:R-:W-:Y:S01]  /*ade0*/  IMAD.MOV R20, RZ, RZ, -R20 ;  /* 0x000000ffff147224 */ /* 0x004fe200078e0a14 */
[----:B------:R-:W-:Y:S01]  /*adf0*/  SHF.R.U64 R2, R2, UR4, R3 ;  /* 0x0000000402027c19 */ /* 0x000fe20008001203 */
[----:B------:R-:W-:Y:S01]  /*ae00*/  ULDC UR4, c[0x0][0x638] ;  /* 0x00018e0000047ab9 */ /* 0x000fe20000000800 */
[----:B------:R-:W-:Y:S01]  /*ae10*/  LOP3.LUT R12, R12, UR15, RZ, 0xc0, !PT ;  /* 0x0000000f0c0c7c12 */ /* 0x000fe2000f8ec0ff */
[----:B------:R-:W-:Y:S01]  /*ae20*/  ULDC UR5, c[0x0][0x610] ;  /* 0x0001840000057ab9 */ /* 0x000fe20000000800 */
[----:B------:R-:W-:Y:S01]  /*ae30*/  IMAD.MOV.U32 R3, RZ, RZ, 0x1 ;  /* 0x00000001ff037424 */ /* 0x000fe200078e00ff */
[----:B-1----:R-:W-:Y:S01]  /*ae40*/  ISETP.NE.AND P1, PT, R4, 0x1, PT ;  /* 0x000000010400780c */ /* 0x002fe20003f25270 */
[----:B------:R-:W-:-:S02]  /*ae50*/  IMAD.MOV R4, RZ, RZ, -R2 ;  /* 0x000000ffff047224 */ /* 0x000fc400078e0a02 */
[----:B------:R-:W-:Y:S02]  /*ae60*/  IMAD R2, R2, UR17, R15 ;  /* 0x0000001102027c24 */ /* 0x000fe4000f8e020f */
[----:B------:R-:W-:Y:S01]  /*ae70*/  IMAD R13, R4, UR4, R13 ;  /* 0x00000004040d7c24 */ /* 0x000fe2000f8e020d */
[----:B------:R-:W-:-:S07]  /*ae80*/  ULDC UR4, c[0x0][0x600] ;  /* 0x0001800000047ab9 */ /* 0x000fce0000000800 */
[----:B0-----:R-:W-:-:S04]  /*ae90*/  @P1 IMAD R11, R14, R20, R9 ;  /* 0x000000140e0b1224 */ /* 0x001fc800078e0209 */
[----:B------:R-:W-:Y:S02]  /*aea0*/  IMAD R11, R2, UR5, R11 ;  /* 0x00000005020b7c24 */ /* 0x000fe4000f8e020b */
[----:B------:R-:W-:-:S05]  /*aeb0*/  IMAD R2, R13, UR4, R12 ;  /* 0x000000040d027c24 */ /* 0x000fca000f8e020c */
[----:B------:R-:W-:Y:S02]  /*aec0*/  SEL R22, R2, R11, !P1 ;  /* 0x0000000b02167207 */ /* 0x000fe40004800000 */
[----:B------:R-:W-:Y:S01]  /*aed0*/  SEL R19, R11, R2, !P1 ;  /* 0x000000020b137207 */ /* 0x000fe20004800000 */
[----:B------:R-:W-:-:S07]  /*aee0*/  IMAD.MOV.U32 R2, RZ, RZ, R10 ;  /* 0x000000ffff027224 */ /* 0x000fce00078e000a */
.L_x_301:
[----:B------:R-:W-:Y:S05]  /*aef0*/  BSYNC B1 ;  /* 0x0000000000017941 */ /* 0x000fea0003800000 */
.L_x_300:
[----:B------:R-:W-:-:S13]  /*af00*/  LOP3.LUT P1, RZ, R3, 0xff, RZ, 0xc0, !PT ;  /* 0x000000ff03ff7812 */ /* 0x000fda000782c0ff */
[----:B------:R-:W-:Y:S05]  /*af10*/  @P1 BRA `(.L_x_304) ;  /* 0xfffffff400301947 */ /* 0x000fea000383ffff */
[----:B------:R-:W-:Y:S05]  /*af20*/  BSYNC B0 ;  /* 0x0000000000007941 */ /* 0x000fea0003800000 */
.L_x_292:
[----:B------:R-:W-:-:S03]  /*af30*/  UMOV UR4, 0xffffffff ;  /* 0xffffffff00047882 */ /* 0x000fc60000000000 */
[----:B------:R-:W-:Y:S05]  /*af40*/  BRA.DIV UR4, `(.L_x_305) ;  /* 0x0000000a043c7947 */ /* 0x000fea000b800000 */
[----:B------:R-:W-:-:S13]  /*af50*/  ELECT P6, URZ, PT ;  /* 0x00000000003f782f */ /* 0x000fda00038c0000 */
.L_x_328:
[----:B------:R-:W-:Y:S04]  /*af60*/  BSSY B0, `(.L_x_306) ;  /* 0x000006a000007945 */ /* 0x000fe80003800000 */
[----:B------:R-:W-:Y:S05]  /*af70*/  @!P6 BRA `(.L_x_307) ;  /* 0x0000000400a0e947 */ /* 0x000fea0003800000 */
[----:B------:R-:W-:-:S04]  /*af80*/  LOP3.LUT R16, R16, 0x2, RZ, 0xfc, !PT ;  /* 0x0000000210107812 */ /* 0x000fc800078efcff */
[----:B------:R-:W-:-:S13]  /*af90*/  ISETP.NE.AND P0, PT, R16, 0x3, PT ;  /* 0x000000031000780c */ /* 0x000fda0003f05270 */
[----:B------:R-:W-:Y:S05]  /*afa0*/  @!P0 BRA `(.L_x_308) ;  /* 0x0000000000048947 */ /* 0x000fea0003800000 */
[----:B------:R-:W-:Y:S01]  /*afb0*/  BPT.TRAP 0x1 ;  /* 0x000000040000795c */ /* 0x000fe20000300000 */
.L_x_308:
[----:B------:R-:W0:Y:S01]  /*afc0*/  S2R R3, SR_CgaCtaId ;  /* 0x0000000000037919 */ /* 0x000e220000008800 */
[----:B------:R-:W-:Y:S02]  /*afd0*/  MOV R2, 0x400 ;  /* 0x0000040000027802 */ /* 0x000fe40000000f00 */
[----:B------:R-:W-:Y:S02]  /*afe0*/  SHF.L.U32 R4, R0, 0x1f, RZ ;  /* 0x0000001f00047819 */ /* 0x000fe400000006ff */
[----:B0-----:R-:W-:-:S05]  /*aff0*/  LEA R2, R3, R2, 0x18 ;  /* 0x0000000203027211 */ /* 0x001fca00078ec0ff */
[----:B------:R-:W-:-:S04]  /*b000*/  VIADD R2, R2, 0x58 ;  /* 0x0000005802027836 */ /* 0x000fc80000000000 */
[C---:B------:R-:W-:Y:S02]  /*b010*/  IMAD R9, R7.reuse, 0x8, R2 ;  /* 0x0000000807097824 */ /* 0x040fe400078e0202 */
[----:B------:R-:W-:Y:S02]  /*b020*/  VIADD R7, R7, 0x1 ;  /* 0x0000000107077836 */ /* 0x000fe40000000000 */
[----:B------:R-:W0:Y:S03]  /*b030*/  SYNCS.PHASECHK.TRANS64.TRYWAIT P0, [R9+URZ], R4 ;  /* 0x00000004090075a7 */ /* 0x000e26000800017f */
[----:B------:R-:W-:-:S04]  /*b040*/  ISETP.NE.AND P1, PT, R7, 0xb, PT ;  /* 0x0000000b0700780c */ /* 0x000fc80003f25270 */
[----:B------:R-:W-:Y:S02]  /*b050*/  SEL R3, RZ, 0x1, P1 ;  /* 0x00000001ff037807 */ /* 0x000fe40000800000 */
[----:B------:R-:W-:Y:S02]  /*b060*/  SEL R7, R7, RZ, P1 ;  /* 0x000000ff07077207 */ /* 0x000fe40000800000 */
[----:B------:R-:W-:-:S03]  /*b070*/  LOP3.LUT R6, R0, R3, RZ, 0x3c, !PT ;  /* 0x0000000300067212 */ /* 0x000fc600078e3cff */
[----:B------:R-:W-:Y:S01]  /*b080*/  IMAD R8, R7, 0x8, R2 ;  /* 0x0000000807087824 */ /* 0x000fe200078e0202 */
[----:B------:R-:W-:Y:S01]  /*b090*/  SHF.L.U32 R5, R6, 0x1f, RZ ;  /* 0x0000001f06057819 */ /* 0x000fe200000006ff */
[----:B0-----:R-:W-:Y:S06]  /*b0a0*/  @!P0 BRA `(.L_x_309) ;  /* 0x0000000800048947 */ /* 0x001fec0003800000 */
.L_x_329:
[----:B------:R-:W1:Y:S01]  /*b0b0*/  SYNCS.PHASECHK.TRANS64.TRYWAIT P0, [R8+URZ], R5 ;  /* 0x00000005080075a7 */ /* 0x000e62000800017f */
[----:B------:R-:W-:-:S05]  /*b0c0*/  VIADD R0, R7, 0x1 ;  /* 0x0000000107007836 */ /* 0x000fca0000000000 */
[----:B------:R-:W-:-:S04]  /*b0d0*/  ISETP.NE.AND P1, PT, R0, 0xb, PT ;  /* 0x0000000b0000780c */ /* 0x000fc80003f25270 */
[----:B------:R-:W-:Y:S02]  /*b0e0*/  SEL R3, RZ, 0x1, P1 ;  /* 0x00000001ff037807 */ /* 0x000fe40000800000 */
[----:B------:R-:W-:Y:S02]  /*b0f0*/  SEL R7, R0, RZ, P1 ;  /* 0x000000ff00077207 */ /* 0x000fe40000800000 */
[----:B------:R-:W-:-:S03]  /*b100*/  LOP3.LUT R6, R6, R3, RZ, 0x3c, !PT ;  /* 0x0000000306067212 */ /* 0x000fc600078e3cff */
[----:B0-----:R-:W-:Y:S01]  /*b110*/  IMAD R9, R7, 0x8, R2 ;  /* 0x0000000807097824 */ /* 0x001fe200078e0202 */
[----:B------:R-:W-:Y:S01]  /*b120*/  SHF.L.U32 R4, R6, 0x1f, RZ ;  /* 0x0000001f06047819 */ /* 0x000fe200000006ff */
[----:B-1----:R-:W-:Y:S06]  /*b130*/  @!P0 BRA `(.L_x_310) ;  /* 0x0000000400f48947 */ /* 0x002fec0003800000 */
.L_x_330:
        /* <DEDUP_REMOVED lines=9> */
.L_x_331:
        /* <DEDUP_REMOVED lines=9> */
.L_x_332:
        /* <DEDUP_REMOVED lines=9> */
.L_x_333:
        /* <DEDUP_REMOVED lines=9> */
.L_x_334:
        /* <DEDUP_REMOVED lines=9> */
.L_x_335:
        /* <DEDUP_REMOVED lines=9> */
.L_x_336:
[----:B------:R-:W1:Y:S01]  /*b4a0*/  SYNCS.PHASECHK.TRANS64.TRYWAIT P0, [R9+URZ], R4 ;  /* 0x00000004090075a7 */ /* 0x000e62000800017f */
[----:B------:R-:W-:-:S05]  /*b4b0*/  VIADD R0, R7, 0x1 ;  /* 0x0000000107007836 */ /* 0x000fca0000000000 */
[----:B------:R-:W-:-:S04]  /*b4c0*/  ISETP.NE.AND P1, PT, R0, 0xb, PT ;  /* 0x0000000b0000780c */ /* 0x000fc80003f25270 */
[----:B------:R-:W-:Y:S02]  /*b4d0*/  SEL R3, RZ, 0x1, P1 ;  /* 0x00000001ff037807 */ /* 0x000fe40000800000 */
[----:B------:R-:W-:Y:S02]  /*b4e0*/  SEL R7, R0, RZ, P1 ;  /* 0x000000ff00077207 */ /* 0x000fe40000800000 */
[----:B------:R-:W-:-:S03]  /*b4f0*/  LOP3.LUT R11, R6, R3, RZ, 0x3c, !PT ;  /* 0x00000003060b7212 */ /* 0x000fc600078e3cff */
[----:B------:R-:W-:Y:S01]  /*b500*/  IMAD R6, R7, 0x8, R2 ;  /* 0x0000000807067824 */ /* 0x000fe200078e0202 */
[----:B0-----:R-:W-:Y:S01]  /*b510*/  SHF.L.U32 R5, R11, 0x1f, RZ ;  /* 0x0000001f0b057819 */ /* 0x001fe200000006ff */
[----:B-1----:R-:W-:Y:S06]  /*b520*/  @!P0 BRA `(.L_x_317) ;  /* 0x0000000400848947 */ /* 0x002fec0003800000 */
.L_x_337:
[----:B------:R-:W1:Y:S01]  /*b530*/  SYNCS.PHASECHK.TRANS64.TRYWAIT P0, [R6+URZ], R5 ;  /* 0x00000005060075a7 */ /* 0x000e62000800017f */
[----:B------:R-:W-:-:S05]  /*b540*/  VIADD R0, R7, 0x1 ;  /* 0x0000000107007836 */ /* 0x000fca0000000000 */
[----:B------:R-:W-:-:S04]  /*b550*/  ISETP.NE.AND P1, PT, R0, 0xb, PT ;  /* 0x0000000b0000780c */ /* 0x000fc80003f25270 */
[----:B0-----:R-:W-:Y:S02]  /*b560*/  SEL R4, RZ, 0x1, P1 ;  /* 0x00000001ff047807 */ /* 0x001fe40000800000 */
[----:B------:R-:W-:Y:S02]  /*b570*/  SEL R3, R0, RZ, P1 ;  /* 0x000000ff00037207 */ /* 0x000fe40000800000 */
[----:B------:R-:W-:Y:S01]  /*b580*/  LOP3.LUT R0, R11, R4, RZ, 0x3c, !PT ;  /* 0x000000040b007212 */ /* 0x000fe200078e3cff */
[----:B-1----:R-:W-:Y:S06]  /*b590*/  @!P0 BRA `(.L_x_318) ;  /* 0x00000004007c8947 */ /* 0x002fec0003800000 */
.L_x_338:
[----:B------:R-:W-:Y:S01]  /*b5a0*/  IMAD R3, R3, 0x8, R2 ;  /* 0x0000000803037824 */ /* 0x000fe200078e0202 */
[----:B------:R-:W-:-:S07]  /*b5b0*/  SHF.L.U32 R0, R0, 0x1f, RZ ;  /* 0x0000001f00007819 */ /* 0x000fce00000006ff */
.L_x_319:
[----:B-1----:R1:W2:Y:S02]  /*b5c0*/  SYNCS.PHASECHK.TRANS64.TRYWAIT P0, [R3+URZ], R0 ;  /* 0x00000000030075a7 */ /* 0x0022a4000800017f */
[----:B--2---:R-:W-:Y:S05]  /*b5d0*/  @!P0 NANOSLEEP.SYNCS 0x989680 ;  /* 0x009896800000895d */ /* 0x004fea0003900000 */
[----:B------:R-:W2:Y:S02]  /*b5e0*/  @!P0 SYNCS.PHASECHK.TRANS64 P0, [R3+URZ], R0 ;  /* 0x00000000030085a7 */ /* 0x000ea4000800007f */
[----:B--2---:R-:W-:Y:S05]  /*b5f0*/  @!P0 BRA `(.L_x_319) ;  /* 0xfffffffc00f08947 */ /* 0x004fea000383ffff */
.L_x_307:
[----:B------:R-:W-:Y:S05]  /*b600*/  BSYNC B0 ;  /* 0x0000000000007941 */ /* 0x000fea0003800000 */
.L_x_306:
[----:B------:R-:W-:Y:S05]  /*b610*/  EXIT ;  /* 0x000000000000794d */ /* 0x000fea0003800000 */
.L_x_16:
[----:B-1----:R1:W2:Y:S02]  /*b620*/  SYNCS.PHASECHK.TRANS64.TRYWAIT P0, [R159+URZ], R0 ;  /* 0x000000009f0075a7 */ /* 0x0022a4000800017f */
[----:B--2---:R-:W-:Y:S05]  /*b630*/  @!P0 NANOSLEEP.SYNCS 0x989680 ;  /* 0x009896800000895d */ /* 0x004fea0003900000 */
[----:B------:R-:W2:Y:S02]  /*b640*/  @!P0 SYNCS.PHASECHK.TRANS64 P0, [R159+URZ], R0 ;  /* 0x000000009f0085a7 */ /* 0x000ea4000800007f */
[----:B--2---:R-:W-:Y:S05]  /*b650*/  @!P0 BRA `(.L_x_16) ;  /* 0xfffffffc00f08947 */ /* 0x004fea000383ffff */
[----:B------:R-:W-:Y:S05]  /*b660*/  BRA `(.L_x_320) ;  /* 0xffffff5c00c87947 */ /* 0x000fea000383ffff */
.L_x_21:
[----:B--2---:R2:W3:Y:S02]  /*b670*/  SYNCS.PHASECHK.TRANS64.TRYWAIT P1, [R3+URZ], R0 ;  /* 0x00000000030075a7 */ /* 0x0044e4000802017f */
[----:B---3--:R-:W-:Y:S05]  /*b680*/  @!P1 NANOSLEEP.SYNCS 0x989680 ;  /* 0x009896800000995d */ /* 0x008fea0003900000 */
[----:B------:R-:W3:Y:S02]  /*b690*/  @!P1 SYNCS.PHASECHK.TRANS64 P1, [R3+URZ], R0 ;  /* 0x00000000030095a7 */ /* 0x000ee4000802007f */
[----:B---3--:R-:W-:Y:S05]  /*b6a0*/  @!P1 BRA `(.L_x_21) ;  /* 0xfffffffc00f09947 */ /* 0x008fea000383ffff */
[----:B------:R-:W-:Y:S05]  /*b6b0*/  BRA `(.L_x_20) ;  /* 0xffffff6000347947 */ /* 0x000fea000383ffff */
.L_x_26:
[----:B--2---:R-:W-:-:S04]  /*b6c0*/  IMAD.U32 R4, RZ, RZ, UR4 ;  /* 0x00000004ff047e24 */ /* 0x004fc8000f8e00ff */
[----:B------:R2:W3:Y:S03]  /*b6d0*/  SYNCS.PHASECHK.TRANS64.TRYWAIT P1, [R4+URZ], R3 ;  /* 0x00000003040075a7 */ /* 0x0004e6000802017f */
[----:B---3--:R-:W-:Y:S05]  /*b6e0*/  @!P1 NANOSLEEP.SYNCS 0x989680 ;  /* 0x009896800000995d */ /* 0x008fea0003900000 */
[----:B------:R-:W3:Y:S02]  /*b6f0*/  @!P1 SYNCS.PHASECHK.TRANS64 P1, [R4+URZ], R3 ;  /* 0x00000003040095a7 */ /* 0x000ee4000802007f */
[----:B---3--:R-:W-:Y:S05]  /*b700*/  @!P1 BRA `(.L_x_26) ;  /* 0xfffffffc00ec9947 */ /* 0x008fea000383ffff */
[----:B------:R-:W-:Y:S05]  /*b710*/  BRA `(.L_x_25) ;  /* 0xffffff6000c87947 */ /* 0x000fea000383ffff */
.L_x_32:
[----:B-1----:R1:W2:Y:S02]  /*b720*/  SYNCS.PHASECHK.TRANS64.TRYWAIT P0, [R159+URZ+0x10], R0 ;  /* 0x000010009f0075a7 */ /* 0x0022a4000800017f */
[----:B--2---:R-:W-:Y:S05]  /*b730*/  @!P0 NANOSLEEP.SYNCS 0x989680 ;  /* 0x009896800000895d */ /* 0x004fea0003900000 */
[----:B------:R-:W2:Y:S02]  /*b740*/  @!P0 SYNCS.PHASECHK.TRANS64 P0, [R159+URZ+0x10], R0 ;  /* 0x000010009f0085a7 */ /* 0x000ea4000800007f */
[----:B--2---:R-:W-:Y:S05]  /*b750*/  @!P0 BRA `(.L_x_32) ;  /* 0xfffffffc00f08947 */ /* 0x004fea000383ffff */
[----:B------:R-:W-:Y:S05]  /*b760*/  BRA `(.L_x_321) ;  /* 0xffffff6400c47947 */ /* 0x000fea000383ffff */
.L_x_293:
[----:B------:R-:W-:Y:S01]  /*b770*/  BSSY B1, `(.L_x_322) ;  /* 0x0000006000017945 */ /* 0x000fe20003800000 */
[----:B------:R-:W-:-:S07]  /*b780*/  IMAD.MOV.U32 R15, RZ, RZ, -0x1 ;  /* 0xffffffffff0f7424 */ /* 0x000fce00078e00ff */
[----:B-----5:R-:W-:Y:S05]  /*b790*/  WARPSYNC.COLLECTIVE R15, `(.L_x_323) ;  /* 0x000000000f0c7348 */ /* 0x020fea0003c00000 */
[----:B------:R-:W-:Y:S02]  /*b7a0*/  ELECT P6, UR62, PT ;  /* 0x00000000003e782f */ /* 0x000fe400038c0000 */
[----:B------:R-:W-:Y:S01]  /*b7b0*/  MOV R14, UR62 ;  /* 0x0000003e000e7c02 */ /* 0x000fe20008000f00 */
[----:B-----5:R-:W-:Y:S10]  /*b7c0*/  ENDCOLLECTIVE ;  /* 0x000000000000791b */ /* 0x020ff40003800000 */
.L_x_323:
[----:B------:R-:W-:Y:S05]  /*b7d0*/  BSYNC B1 ;  /* 0x0000000000017941 */ /* 0x000fea0003800000 */
.L_x_322:
[----:B------:R-:W-:Y:S05]  /*b7e0*/  BRA `(.L_x_324) ;  /* 0xffffffec00087947 */ /* 0x000fea000383ffff */
.L_x_296:
[----:B0-----:R0:W1:Y:S02]  /*b7f0*/  SYNCS.PHASECHK.TRANS64.TRYWAIT P1, [R10+URZ+0x58], R5 ;  /* 0x000058050a0075a7 */ /* 0x001064000802017f */
[----:B-1----:R-:W-:Y:S05]  /*b800*/  @!P1 NANOSLEEP.SYNCS 0x989680 ;  /* 0x009896800000995d */ /* 0x002fea0003900000 */
[----:B------:R-:W1:Y:S02]  /*b810*/  @!P1 SYNCS.PHASECHK.TRANS64 P1, [R10+URZ+0x58], R5 ;  /* 0x000058050a0095a7 */ /* 0x000e64000802007f */
[----:B-1----:R-:W-:Y:S05]  /*b820*/  @!P1 BRA `(.L_x_296) ;  /* 0xfffffffc00f09947 */ /* 0x002fea000383ffff */
[----:B------:R-:W-:Y:S05]  /*b830*/  BRA `(.L_x_325) ;  /* 0xffffffec003c7947 */ /* 0x000fea000383ffff */
.L_x_305:
[----:B------:R-:W-:Y:S01]  /*b840*/  BSSY B0, `(.L_x_326) ;  /* 0x0000006000007945 */ /* 0x000fe20003800000 */
[----:B------:R-:W-:-:S07]  /*b850*/  IMAD.MOV.U32 R15, RZ, RZ, -0x1 ;  /* 0xffffffffff0f7424 */ /* 0x000fce00078e00ff */
[----:B-----5:R-:W-:Y:S05]  /*b860*/  WARPSYNC.COLLECTIVE R15, `(.L_x_327) ;  /* 0x000000000f0c7348 */ /* 0x020fea0003c00000 */
[----:B------:R-:W-:Y:S02]  /*b870*/  ELECT P6, UR62, PT ;  /* 0x00000000003e782f */ /* 0x000fe400038c0000 */
[----:B------:R-:W-:Y:S01]  /*b880*/  MOV R14, UR62 ;  /* 0x0000003e000e7c02 */ /* 0x000fe20008000f00 */
[----:B-----5:R-:W-:Y:S10]  /*b890*/  ENDCOLLECTIVE ;  /* 0x000000000000791b */ /* 0x020ff40003800000 */
.L_x_327:
[----:B------:R-:W-:Y:S05]  /*b8a0*/  BSYNC B0 ;  /* 0x0000000000007941 */ /* 0x000fea0003800000 */
.L_x_326:
[----:B------:R-:W-:Y:S05]  /*b8b0*/  BRA `(.L_x_328) ;  /* 0xfffffff400a87947 */ /* 0x000fea000383ffff */
.L_x_309:
[----:B0-----:R0:W1:Y:S02]  /*b8c0*/  SYNCS.PHASECHK.TRANS64.TRYWAIT P0, [R9+URZ], R4 ;  /* 0x00000004090075a7 */ /* 0x001064000800017f */
[----:B-1----:R-:W-:Y:S05]  /*b8d0*/  @!P0 NANOSLEEP.SYNCS 0x989680 ;  /* 0x009896800000895d */ /* 0x002fea0003900000 */
[----:B------:R-:W1:Y:S02]  /*b8e0*/  @!P0 SYNCS.PHASECHK.TRANS64 P0, [R9+URZ], R4 ;  /* 0x00000004090085a7 */ /* 0x000e64000800007f */
[----:B-1----:R-:W-:Y:S05]  /*b8f0*/  @!P0 BRA `(.L_x_309) ;  /* 0xfffffffc00f08947 */ /* 0x002fea000383ffff */
[----:B------:R-:W-:Y:S05]  /*b900*/  BRA `(.L_x_329) ;  /* 0xfffffff400e87947 */ /* 0x000fea000383ffff */
.L_x_310:
[----:B0-----:R0:W1:Y:S02]  /*b910*/  SYNCS.PHASECHK.TRANS64.TRYWAIT P0, [R8+URZ], R5 ;  /* 0x00000005080075a7 */ /* 0x001064000800017f */
[----:B-1----:R-:W-:Y:S05]  /*b920*/  @!P0 NANOSLEEP.SYNCS 0x989680 ;  /* 0x009896800000895d */ /* 0x002fea0003900000 */
[----:B------:R-:W1:Y:S02]  /*b930*/  @!P0 SYNCS.PHASECHK.TRANS64 P0, [R8+URZ], R5 ;  /* 0x00000005080085a7 */ /* 0x000e64000800007f */
[----:B-1----:R-:W-:Y:S05]  /*b940*/  @!P0 BRA `(.L_x_310) ;  /* 0xfffffffc00f08947 */ /* 0x002fea000383ffff */
[----:B------:R-:W-:Y:S05]  /*b950*/  BRA `(.L_x_330) ;  /* 0xfffffff400f87947 */ /* 0x000fea000383ffff */
.L_x_311:
[----:B0-----:R0:W1:Y:S02]  /*b960*/  SYNCS.PHASECHK.TRANS64.TRYWAIT P0, [R9+URZ], R4 ;  /* 0x00000004090075a7 */ /* 0x001064000800017f */
[----:B-1----:R-:W-:Y:S05]  /*b970*/  @!P0 NANOSLEEP.SYNCS 0x989680 ;  /* 0x009896800000895d */ /* 0x002fea0003900000 */
[----:B------:R-:W1:Y:S02]  /*b980*/  @!P0 SYNCS.PHASECHK.TRANS64 P0, [R9+URZ], R4 ;  /* 0x00000004090085a7 */ /* 0x000e64000800007f */
[----:B-1----:R-:W-:Y:S05]  /*b990*/  @!P0 BRA `(.L_x_311) ;  /* 0xfffffffc00f08947 */ /* 0x002fea000383ffff */
[----:B------:R-:W-:Y:S05]  /*b9a0*/  BRA `(.L_x_331) ;  /* 0xfffffff800087947 */ /* 0x000fea000383ffff */
.L_x_312:
[----:B0-----:R0:W1:Y:S02]  /*b9b0*/  SYNCS.PHASECHK.TRANS64.TRYWAIT P0, [R8+URZ], R5 ;  /* 0x00000005080075a7 */ /* 0x001064000800017f */
[----:B-1----:R-:W-:Y:S05]  /*b9c0*/  @!P0 NANOSLEEP.SYNCS 0x989680 ;  /* 0x009896800000895d */ /* 0x002fea0003900000 */
[----:B------:R-:W1:Y:S02]  /*b9d0*/  @!P0 SYNCS.PHASECHK.TRANS64 P0, [R8+URZ], R5 ;  /* 0x00000005080085a7 */ /* 0x000e64000800007f */
[----:B-1----:R-:W-:Y:S05]  /*b9e0*/  @!P0 BRA `(.L_x_312) ;  /* 0xfffffffc00f08947 */ /* 0x002fea000383ffff */
[----:B------:R-:W-:Y:S05]  /*b9f0*/  BRA `(.L_x_332) ;  /* 0xfffffff800187947 */ /* 0x000fea000383ffff */
.L_x_313:
[----:B0-----:R0:W1:Y:S02]  /*ba00*/  SYNCS.PHASECHK.TRANS64.TRYWAIT P0, [R9+URZ], R4 ;  /* 0x00000004090075a7 */ /* 0x001064000800017f */
[----:B-1----:R-:W-:Y:S05]  /*ba10*/  @!P0 NANOSLEEP.SYNCS 0x989680 ;  /* 0x009896800000895d */ /* 0x002fea0003900000 */
[----:B------:R-:W1:Y:S02]  /*ba20*/  @!P0 SYNCS.PHASECHK.TRANS64 P0, [R9+URZ], R4 ;  /* 0x00000004090085a7 */ /* 0x000e64000800007f */
[----:B-1----:R-:W-:Y:S05]  /*ba30*/  @!P0 BRA `(.L_x_313) ;  /* 0xfffffffc00f08947 */ /* 0x002fea000383ffff */
[----:B------:R-:W-:Y:S05]  /*ba40*/  BRA `(.L_x_333) ;  /* 0xfffffff800287947 */ /* 0x000fea000383ffff */
.L_x_314:
[----:B0-----:R0:W1:Y:S02]  /*ba50*/  SYNCS.PHASECHK.TRANS64.TRYWAIT P0, [R8+URZ], R5 ;  /* 0x00000005080075a7 */ /* 0x001064000800017f */
[----:B-1----:R-:W-:Y:S05]  /*ba60*/  @!P0 NANOSLEEP.SYNCS 0x989680 ;  /* 0x009896800000895d */ /* 0x002fea0003900000 */
[----:B------:R-:W1:Y:S02]  /*ba70*/  @!P0 SYNCS.PHASECHK.TRANS64 P0, [R8+URZ], R5 ;  /* 0x00000005080085a7 */ /* 0x000e64000800007f */
[----:B-1----:R-:W-:Y:S05]  /*ba80*/  @!P0 BRA `(.L_x_314) ;  /* 0xfffffffc00f08947 */ /* 0x002fea000383ffff */
[----:B------:R-:W-:Y:S05]  /*ba90*/  BRA `(.L_x_334) ;  /* 0xfffffff800387947 */ /* 0x000fea000383ffff */
.L_x_315:
[----:B0-----:R0:W1:Y:S02]  /*baa0*/  SYNCS.PHASECHK.TRANS64.TRYWAIT P0, [R9+URZ], R4 ;  /* 0x00000004090075a7 */ /* 0x001064000800017f */
[----:B-1----:R-:W-:Y:S05]  /*bab0*/  @!P0 NANOSLEEP.SYNCS 0x989680 ;  /* 0x009896800000895d */ /* 0x002fea0003900000 */
[----:B------:R-:W1:Y:S02]  /*bac0*/  @!P0 SYNCS.PHASECHK.TRANS64 P0, [R9+URZ], R4 ;  /* 0x00000004090085a7 */ /* 0x000e64000800007f */
[----:B-1----:R-:W-:Y:S05]  /*bad0*/  @!P0 BRA `(.L_x_315) ;  /* 0xfffffffc00f08947 */ /* 0x002fea000383ffff */
[----:B------:R-:W-:Y:S05]  /*bae0*/  BRA `(.L_x_335) ;  /* 0xfffffff800487947 */ /* 0x000fea000383ffff */
.L_x_316:
[----:B0-----:R0:W1:Y:S02]  /*baf0*/  SYNCS.PHASECHK.TRANS64.TRYWAIT P0, [R8+URZ], R5 ;  /* 0x00000005080075a7 */ /* 0x001064000800017f */
[----:B-1----:R-:W-:Y:S05]  /*bb00*/  @!P0 NANOSLEEP.SYNCS 0x989680 ;  /* 0x009896800000895d */ /* 0x002fea0003900000 */
[----:B------:R-:W1:Y:S02]  /*bb10*/  @!P0 SYNCS.PHASECHK.TRANS64 P0, [R8+URZ], R5 ;  /* 0x00000005080085a7 */ /* 0x000e64000800007f */
[----:B-1----:R-:W-:Y:S05]  /*bb20*/  @!P0 BRA `(.L_x_316) ;  /* 0xfffffffc00f08947 */ /* 0x002fea000383ffff */
[----:B------:R-:W-:Y:S05]  /*bb30*/  BRA `(.L_x_336) ;  /* 0xfffffff800587947 */ /* 0x000fea000383ffff */
.L_x_317:
[----:B0-----:R0:W1:Y:S02]  /*bb40*/  SYNCS.PHASECHK.TRANS64.TRYWAIT P0, [R9+URZ], R4 ;  /* 0x00000004090075a7 */ /* 0x001064000800017f */
[----:B-1----:R-:W-:Y:S05]  /*bb50*/  @!P0 NANOSLEEP.SYNCS 0x989680 ;  /* 0x009896800000895d */ /* 0x002fea0003900000 */
[----:B------:R-:W1:Y:S02]  /*bb60*/  @!P0 SYNCS.PHASECHK.TRANS64 P0, [R9+URZ], R4 ;  /* 0x00000004090085a7 */ /* 0x000e64000800007f */
[----:B-1----:R-:W-:Y:S05]  /*bb70*/  @!P0 BRA `(.L_x_317) ;  /* 0xfffffffc00f08947 */ /* 0x002fea000383ffff */
[----:B------:R-:W-:Y:S05]  /*bb80*/  BRA `(.L_x_337) ;  /* 0xfffffff800687947 */ /* 0x000fea000383ffff */
.L_x_318:
[----:B0-----:R0:W1:Y:S02]  /*bb90*/  SYNCS.PHASECHK.TRANS64.TRYWAIT P0, [R6+URZ], R5 ;  /* 0x00000005060075a7 */ /* 0x001064000800017f */
[----:B-1----:R-:W-:Y:S05]  /*bba0*/  @!P0 NANOSLEEP.SYNCS 0x989680 ;  /* 0x009896800000895d */ /* 0x002fea0003900000 */
[----:B------:R-:W1:Y:S02]  /*bbb0*/  @!P0 SYNCS.PHASECHK.TRANS64 P0, [R6+URZ], R5 ;  /* 0x00000005060085a7 */ /* 0x000e64000800007f */
[----:B-1----:R-:W-:Y:S05]  /*bbc0*/  @!P0 BRA `(.L_x_318) ;  /* 0xfffffffc00f08947 */ /* 0x002fea000383ffff */
[----:B------:R-:W-:Y:S05]  /*bbd0*/  BRA `(.L_x_338) ;  /* 0xfffffff800707947 */ /* 0x000fea000383ffff */
.L_x_339:
[----:B------:R-:W-:-:S00]  /*bbe0*/  BRA `(.L_x_339) ;  /* 0xfffffffc00fc7947 */ /* 0x000fc0000383ffff */
[----:B------:R-:W-:-:S00]  /*bbf0*/  NOP ;  /* 0x0000000000007918 */ /* 0x000fc00000000000 */
        /* <DEDUP_REMOVED lines=8> */
.L_x_340:


//--------------------- .nv.global.init           --------------------------
	.section	.nv.global.init,"aw",@progbits
.nv.global.init:
	.type		$str$22,@object
	.size		$str$22,($str$23 - $str$22)
$str$22:
        /*0000*/ 	.byte	0x6b, 0x5f, 0x74, 0x69, 0x6c, 0x65, 0x5f, 0x63, 0x6f, 0x75, 0x6e, 0x74, 0x20, 0x3e, 0x3d, 0x20
        /*0010*/ 	.byte	0x31, 0x00
	.type		$str$23,@object
	.size		$str$23,(__unnamed_1 - $str$23)
$str$23:
        /*0012*/ 	.byte	0x2f, 0x74, 0x6d, 0x70, 0x2f, 0x63, 0x75, 0x74, 0x6c, 0x61, 0x73, 0x73, 0x5f, 0x73, 0x77, 0x65
        /*0022*/ 	.byte	0x65, 0x70, 0x5f, 0x73, 0x72, 0x63, 0x2f, 0x69, 0x6e, 0x63, 0x6c, 0x75, 0x64, 0x65, 0x2f, 0x63
        /*0032*/ 	.byte	0x75, 0x74, 0x6c, 0x61, 0x73, 0x73, 0x2f, 0x67, 0x65, 0x6d, 0x6d, 0x2f, 0x63, 0x6f, 0x6c, 0x6c
        /*0042*/ 	.byte	0x65, 0x63, 0x74, 0x69, 0x76, 0x65, 0x2f, 0x73, 0x6d, 0x39, 0x30, 0x5f, 0x6d, 0x6d, 0x61, 0x5f
        /*0052*/ 	.byte	0x74, 0x6d, 0x61, 0x5f, 0x67, 0x6d, 0x6d, 0x61, 0x5f, 0x73, 0x73, 0x5f, 0x77, 0x61, 0x72, 0x70
        /*0062*/ 	.byte	0x73, 0x70, 0x65, 0x63, 0x69, 0x61, 0x6c, 0x69, 0x7a, 0x65, 0x64, 0x2e, 0x68, 0x70, 0x70, 0x00
	.type		__unnamed_1,@object
	.size		__unnamed_1,(.L_0 - __unnamed_1)
__unnamed_1:
        /*0072*/ 	.byte	0x76, 0x6f, 0x69, 0x64, 0x20, 0x63, 0x75, 0x74, 0x6c, 0x61, 0x73, 0x73, 0x3a, 0x3a, 0x67, 0x65
        /* <DEDUP_REMOVED lines=179> */
        /*0bb2*/ 	.byte	0x64, 0x65, 0x6e, 0x74, 0x69, 0x74, 0x79, 0x5d, 0x00
.L_0:


//--------------------- .nv.shared._ZN7cutlass13device_kernelINS_4gemm6kernel13GemmUniversalIN4cute5tupleIJiiiiEEENS1_10collective13CollectiveMmaINS1_34MainloopSm90TmaGmmaWarpSpecializedILi11ENS5_IJNS4_1CILi1EEESB_SB_EEENS1_32KernelTmaWarpSpecializedPingpongEEENS5_IJNSA_ILi64EEENSA_ILi256EEENSA_ILi32EEEEEENS_6half_tENS5_IJlSB_lEEESJ_SK_NS4_8TiledMMAINS4_8MMA_AtomIJNS4_4SM904GMMA26MMA_64x256x16_F32F16F16_SSILNSO_5MajorE0ELSQ_0ELNSO_7ScaleInE1ELSR_1EEEEEENS4_6LayoutISC_NS5_IJNSA_ILi0EEESV_SV_EEEEENS5_IJNS4_10UnderscoreESY_SY_EEEEENS4_13SM90_TMA_LOADENS4_14ComposedLayoutINS4_7SwizzleILi2ELi4ELi3EEENS4_18smem_ptr_flag_bitsILi16EEENSU_INS5_IJNSA_ILi8EEESH_EEENS5_IJSH_SB_EEEEEEEvNS4_8identityES11_S1B_vS1C_EENS_8epilogue10collective6detail29Sm90TmaWarpSpecializedAdapterINS1F_15DefaultEpilogueISJ_SK_SK_NS1E_6thread17LinearCombinationISJ_Li1EffLNS1J_9ScaleType4KindE0ELNS_15FloatRoundStyleE2ESJ_EENS1_15EpilogueDefaultEEEEEvvEEEEvNT_6ParamsE --------------------------
	.section	.nv.shared._ZN7cutlass13device_kernelINS_4gemm6kernel13GemmUniversalIN4cute5tupleIJiiiiEEENS1_10collective13CollectiveMmaINS1_34MainloopSm90TmaGmmaWarpSpecializedILi11ENS5_IJNS4_1CILi1EEESB_SB_EEENS1_32KernelTmaWarpSpecializedPingpongEEENS5_IJNSA_ILi64EEENSA_ILi256EEENSA_ILi32EEEEEENS_6half_tENS5_IJlSB_lEEESJ_SK_NS4_8TiledMMAINS4_8MMA_AtomIJNS4_4SM904GMMA26MMA_64x256x16_F32F16F16_SSILNSO_5MajorE0ELSQ_0ELNSO_7ScaleInE1ELSR_1EEEEEENS4_6LayoutISC_NS5_IJNSA_ILi0EEESV_SV_EEEEENS5_IJNS4_10UnderscoreESY_SY_EEEEENS4_13SM90_TMA_LOADENS4_14ComposedLayoutINS4_7SwizzleILi2ELi4ELi3EEENS4_18smem_ptr_flag_bitsILi16EEENSU_INS5_IJNSA_ILi8EEESH_EEENS5_IJSH_SB_EEEEEEEvNS4_8identityES11_S1B_vS1C_EENS_8epilogue10collective6detail29Sm90TmaWarpSpecializedAdapterINS1F_15DefaultEpilogueISJ_SK_SK_NS1E_6thread17LinearCombinationISJ_Li1EffLNS1J_9ScaleType4KindE0ELNS_15FloatRoundStyleE2ESJ_EENS1_15EpilogueDefaultEEEEEvvEEEEvNT_6ParamsE,"aw",@nobits
	.sectionflags	@""
	.align	16
	.zero		1024


//--------------------- .nv.shared.reserved.0     --------------------------
	.section	.nv.shared.reserved.0,"aw",@nobits
	.weak		__nv_reservedSMEM_offset_0_alias
	.size		__nv_reservedSMEM_offset_0_alias, 0, 0
	.other		__nv_reservedSMEM_offset_0_alias,@"STO_CUDA_RESERVED_SHARED STV_DEFAULT"
__nv_reservedSMEM_offset_0_alias:
	.zero		0


//--------------------- .nv.global                --------------------------
	.section	.nv.global,"aw",@nobits
.nv.global:
	.type		_ZN40_INTERNAL_0184f58c_4_k_cu_5449edf3_199204cute1_E,@object
	.size		_ZN40_INTERNAL_0184f58c_4_k_cu_5449edf3_199204cute1_E,(_ZN40_INTERNAL_0184f58c_4_k_cu_5449edf3_199204cuda3std3__45__cpo6cbeginE - _ZN40_INTERNAL_0184f58c_4_k_cu_5449edf3_199204cute1_E)
_ZN40_INTERNAL_0184f58c_4_k_cu_5449edf3_199204cute1_E:
	.zero		1
	.type		_ZN40_INTERNAL_0184f58c_4_k_cu_5449edf3_199204cuda3std3__45__cpo6cbeginE,@object
	.size		_ZN40_INTERNAL_0184f58c_4_k_cu_5449edf3_199204cuda3std3__45__cpo6cbeginE,(_ZN40_INTERNAL_0184f58c_4_k_cu_5449edf3_199204cuda3std3__48in_placeE - _ZN40_INTERNAL_0184f58c_4_k_cu_5449edf3_199204cuda3std3__45__cpo6cbeginE)
_ZN40_INTERNAL_0184f58c_4_k_cu_5449edf3_199204cuda3std3__45__cpo6cbeginE:
	.zero		1
	.type		_ZN40_INTERNAL_0184f58c_4_k_cu_5449edf3_199204cuda3std3__48in_placeE,@object
	.size		_ZN40_INTERNAL_0184f58c_4_k_cu_5449edf3_199204cuda3std3__48in_placeE,(_ZN40_INTERNAL_0184f58c_4_k_cu_5449edf3_199204cuda3std6ranges3__45__cpo9iter_moveE - _ZN40_INTERNAL_0184f58c_4_k_cu_5449edf3_199204cuda3std3__48in_placeE)
_ZN40_INTERNAL_0184f58c_4_k_cu_5449edf3_199204cuda3std3__48in_placeE:
	.zero		1
	.type		_ZN40_INTERNAL_0184f58c_4_k_cu_5449edf3_199204cuda3std6ranges3__45__cpo9iter_moveE,@object
	.size		_ZN40_INTERNAL_0184f58c_4_k_cu_5449edf3_199204cuda3std6ranges3__45__cpo9iter_moveE,(_ZN40_INTERNAL_0184f58c_4_k_cu_5449edf3_199204cuda3std3__45__cpo5beginE - _ZN40_INTERNAL_0184f58c_4_k_cu_5449edf3_199204cuda3std6ranges3__45__cpo9iter_moveE)
_ZN40_INTERNAL_0184f58c_4_k_cu_5449edf3_199204cuda3std6ranges3__45__cpo9iter_moveE:
	.zero		1
	.type		_ZN40_INTERNAL_0184f58c_4_k_cu_5449edf3_199204cuda3std3__45__cpo5beginE,@object
	.size		_ZN40_INTERNAL_0184f58c_4_k_cu_5449edf3_199204cuda3std3__45__cpo5beginE,(_ZN40_INTERNAL_0184f58c_4_k_cu_5449edf3_199204cuda3std3__442_GLOBAL__N__0184f58c_4_k_cu_5449edf3_199206ignoreE - _ZN40_INTERNAL_0184f58c_4_k_cu_5449edf3_199204cuda3std3__45__cpo5beginE)
_ZN40_INTERNAL_0184f58c_4_k_cu_5449edf3_199204cuda3std3__45__cpo5beginE:
	.zero		1
	.type		_ZN40_INTERNAL_0184f58c_4_k_cu_5449edf3_199204cuda3std3__442_GLOBAL__N__0184f58c_4_k_cu_5449edf3_199206ignoreE,@object
	.size		_ZN40_INTERNAL_0184f58c_4_k_cu_5449edf3_199204cuda3std3__442_GLOBAL__N__0184f58c_4_k_cu_5449edf3_199206ignoreE,(_ZN40_INTERNAL_0184f58c_4_k_cu_5449edf3_199204cute7productE - _ZN40_INTERNAL_0184f58c_4_k_cu_5449edf3_199204cuda3std3__442_GLOBAL__N__0184f58c_4_k_cu_5449edf3_199206ignoreE)
_ZN40_INTERNAL_0184f58c_4_k_cu_5449edf3_199204cuda3std3__442_GLOBAL__N__0184f58c_4_k_cu_5449edf3_199206ignoreE:
	.zero		1
	.type		_ZN40_INTERNAL_0184f58c_4_k_cu_5449edf3_199204cute7productE,@object
	.size		_ZN40_INTERNAL_0184f58c_4_k_cu_5449edf3_199204cute7productE,(_ZN40_INTERNAL_0184f58c_4_k_cu_5449edf3_199204cuda3std3__45__cpo3endE - _ZN40_INTERNAL_0184f58c_4_k_cu_5449edf3_199204cute7productE)
_ZN40_INTERNAL_0184f58c_4_k_cu_5449edf3_199204cute7productE:
	.zero		1
	.type		_ZN40_INTERNAL_0184f58c_4_k_cu_5449edf3_199204cuda3std3__45__cpo3endE,@object
	.size		_ZN40_INTERNAL_0184f58c_4_k_cu_5449edf3_199204cuda3std3__45__cpo3endE,(_ZN40_INTERNAL_0184f58c_4_k_cu_5449edf3_199204cuda3std3__419piecewise_constructE - _ZN40_INTERNAL_0184f58c_4_k_cu_5449edf3_199204cuda3std3__45__cpo3endE)
_ZN40_INTERNAL_0184f58c_4_k_cu_5449edf3_199204cuda3std3__45__cpo3endE:
	.zero		1
	.type		_ZN40_INTERNAL_0184f58c_4_k_cu_5449edf3_199204cuda3std3__419piecewise_constructE,@object
	.size		_ZN40_INTERNAL_0184f58c_4_k_cu_5449edf3_199204cuda3std3__419piecewise_constructE,(_ZN40_INTERNAL_0184f58c_4_k_cu_5449edf3_199204cuda3std3__45__cpo4cendE - _ZN40_INTERNAL_0184f58c_4_k_cu_5449edf3_199204cuda3std3__419piecewise_constructE)
_ZN40_INTERNAL_0184f58c_4_k_cu_5449edf3_199204cuda3std3__419piecewise_constructE:
	.zero		1
	.type		_ZN40_INTERNAL_0184f58c_4_k_cu_5449edf3_199204cuda3std3__45__cpo4cendE,@object
	.size		_ZN40_INTERNAL_0184f58c_4_k_cu_5449edf3_199204cuda3std3__45__cpo4cendE,(_ZN40_INTERNAL_0184f58c_4_k_cu_5449edf3_199204cuda3std6ranges3__45__cpo4swapE - _ZN40_INTERNAL_0184f58c_4_k_cu_5449edf3_199204cuda3std3__45__cpo4cendE)
_ZN40_INTERNAL_0184f58c_4_k_cu_5449edf3_199204cuda3std3__45__cpo4cendE:
	.zero		1
	.type		_ZN40_INTERNAL_0184f58c_4_k_cu_5449edf3_199204cuda3std6ranges3__45__cpo4swapE,@object
	.size		_ZN40_INTERNAL_0184f58c_4_k_cu_5449edf3_199204cuda3std6ranges3__45__cpo4swapE,(.L_8 - _ZN40_INTERNAL_0184f58c_4_k_cu_5449edf3_199204cuda3std6ranges3__45__cpo4swapE)
_ZN40_INTERNAL_0184f58c_4_k_cu_5449edf3_199204cuda3std6ranges3__45__cpo4swapE:
	.zero		1
.L_8:


//--------------------- .nv.constant0._ZN7cutlass13device_kernelINS_4gemm6kernel13GemmUniversalIN4cute5tupleIJiiiiEEENS1_10collective13CollectiveMmaINS1_34MainloopSm90TmaGmmaWarpSpecializedILi11ENS5_IJNS4_1CILi1EEESB_SB_EEENS1_32KernelTmaWarpSpecializedPingpongEEENS5_IJNSA_ILi64EEENSA_ILi256EEENSA_ILi32EEEEEENS_6half_tENS5_IJlSB_lEEESJ_SK_NS4_8TiledMMAINS4_8MMA_AtomIJNS4_4SM904GMMA26MMA_64x256x16_F32F16F16_SSILNSO_5MajorE0ELSQ_0ELNSO_7ScaleInE1ELSR_1EEEEEENS4_6LayoutISC_NS5_IJNSA_ILi0EEESV_SV_EEEEENS5_IJNS4_10UnderscoreESY_SY_EEEEENS4_13SM90_TMA_LOADENS4_14ComposedLayoutINS4_7SwizzleILi2ELi4ELi3EEENS4_18smem_ptr_flag_bitsILi16EEENSU_INS5_IJNSA_ILi8EEESH_EEENS5_IJSH_SB_EEEEEEEvNS4_8identityES11_S1B_vS1C_EENS_8epilogue10collective6detail29Sm90TmaWarpSpecializedAdapterINS1F_15DefaultEpilogueISJ_SK_SK_NS1E_6thread17LinearCombinationISJ_Li1EffLNS1J_9ScaleType4KindE0ELNS_15FloatRoundStyleE2ESJ_EENS1_15EpilogueDefaultEEEEEvvEEEEvNT_6ParamsE --------------------------
	.section	.nv.constant0._ZN7cutlass13device_kernelINS_4gemm6kernel13GemmUniversalIN4cute5tupleIJiiiiEEENS1_10collective13CollectiveMmaINS1_34MainloopSm90TmaGmmaWarpSpecializedILi11ENS5_IJNS4_1CILi1EEESB_SB_EEENS1_32KernelTmaWarpSpecializedPingpongEEENS5_IJNSA_ILi64EEENSA_ILi256EEENSA_ILi32EEEEEENS_6half_tENS5_IJlSB_lEEESJ_SK_NS4_8TiledMMAINS4_8MMA_AtomIJNS4_4SM904GMMA26MMA_64x256x16_F32F16F16_SSILNSO_5MajorE0ELSQ_0ELNSO_7ScaleInE1ELSR_1EEEEEENS4_6LayoutISC_NS5_IJNSA_ILi0EEESV_SV_EEEEENS5_IJNS4_10UnderscoreESY_SY_EEEEENS4_13SM90_TMA_LOADENS4_14ComposedLayoutINS4_7SwizzleILi2ELi4ELi3EEENS4_18smem_ptr_flag_bitsILi16EEENSU_INS5_IJNSA_ILi8EEESH_EEENS5_IJSH_SB_EEEEEEEvNS4_8identityES11_S1B_vS1C_EENS_8epilogue10collective6detail29Sm90TmaWarpSpecializedAdapterINS1F_15DefaultEpilogueISJ_SK_SK_NS1E_6thread17LinearCombinationISJ_Li1EffLNS1J_9ScaleType4KindE0ELNS_15FloatRoundStyleE2ESJ_EENS1_15EpilogueDefaultEEEEEvvEEEEvNT_6ParamsE,"a",@progbits
	.sectionflags	@""
	.align	4
.nv.constant0._ZN7cutlass13device_kernelINS_4gemm6kernel13GemmUniversalIN4cute5tupleIJiiiiEEENS1_10collective13CollectiveMmaINS1_34MainloopSm90TmaGmmaWarpSpecializedILi11ENS5_IJNS4_1CILi1EEESB_SB_EEENS1_32KernelTmaWarpSpecializedPingpongEEENS5_IJNSA_ILi64EEENSA_ILi256EEENSA_ILi32EEEEEENS_6half_tENS5_IJlSB_lEEESJ_SK_NS4_8TiledMMAINS4_8MMA_AtomIJNS4_4SM904GMMA26MMA_64x256x16_F32F16F16_SSILNSO_5MajorE0ELSQ_0ELNSO_7ScaleInE1ELSR_1EEEEEENS4_6LayoutISC_NS5_IJNSA_ILi0EEESV_SV_EEEEENS5_IJNS4_10UnderscoreESY_SY_EEEEENS4_13SM90_TMA_LOADENS4_14ComposedLayoutINS4_7SwizzleILi2ELi4ELi3EEENS4_18smem_ptr_flag_bitsILi16EEENSU_INS5_IJNSA_ILi8EEESH_EEENS5_IJSH_SB_EEEEEEEvNS4_8identityES11_S1B_vS1C_EENS_8epilogue10collective6detail29Sm90TmaWarpSpecializedAdapterINS1F_15DefaultEpilogueISJ_SK_SK_NS1E_6thread17LinearCombinationISJ_Li1EffLNS1J_9ScaleType4KindE0ELNS_15FloatRoundStyleE2ESJ_EENS1_15EpilogueDefaultEEEEEvvEEEEvNT_6ParamsE:
	.zero		1664


//--------------------- SYMBOLS --------------------------

	.type		.nv.reservedSmem.offset0,@object
	.size		.nv.reservedSmem.offset0,0x4
	.type		__assertfail,@function
